	.target	sm_90a

	.elftype	@"ET_EXEC"


//--------------------- .note.nv.tkinfo           --------------------------
	.section	.note.nv.tkinfo,"",@"SHT_NOTE"
	.sectionflags	@"SHF_NOTE_NV_TKINFO"
	.tkinfo
        /*0018*/ 	.word	0x00000002
        /*0030*/ 	.string	""
        /*0030*/ 	.string	"ptxas"
        /*0030*/ 	.string	"Cuda compilation tools, release 13.0, V13.0.88"
        /*0030*/ 	.string	"Build cuda_13.0.r13.0/compiler.36424714_0"
        /*0030*/ 	.string	"-v  -suppress-debug-info  -lineinfo  -arch sm_90a "



//--------------------- .note.nv.cuinfo           --------------------------
	.section	.note.nv.cuinfo,"",@"SHT_NOTE"
	.sectionflags	@"SHF_NOTE_NV_CUINFO"
        /*0018*/ 	.short	0x0002
        /*001a*/ 	.short	0x005a
        /*001c*/ 	.short	0x0082
	.zero		2


//--------------------- .nv.info                  --------------------------
	.section	.nv.info,"",@"SHT_CUDA_INFO"
	.align	4


	//----- nvinfo : EIATTR_REGCOUNT
	.align		4
        /*0000*/ 	.byte	0x04, 0x2f
        /*0002*/ 	.short	(.L_1 - .L_0)
	.align		4
.L_0:
        /*0004*/ 	.word	index@(matmul_kernel)
        /*0008*/ 	.word	0x0000005f


	//----- nvinfo : EIATTR_FRAME_SIZE
	.align		4
.L_1:
        /*000c*/ 	.byte	0x04, 0x11
        /*000e*/ 	.short	(.L_3 - .L_2)
	.align		4
.L_2:
        /*0010*/ 	.word	index@(matmul_kernel)
        /*0014*/ 	.word	0x00000000


	//----- nvinfo : EIATTR_MIN_STACK_SIZE
	.align		4
.L_3:
        /*0018*/ 	.byte	0x04, 0x12
        /*001a*/ 	.short	(.L_5 - .L_4)
	.align		4
.L_4:
        /*001c*/ 	.word	index@(matmul_kernel)
        /*0020*/ 	.word	0x00000000
.L_5:


//--------------------- .nv.compat                --------------------------
	.section	.nv.compat,"",@"SHT_CUDA_COMPAT_INFO"
	.align	4
        /*0000*/ 	.byte	0x02, 0x09, 0x01, 0x00, 0x02, 0x02, 0x02, 0x00, 0x02, 0x05, 0x05, 0x00, 0x03, 0x07, 0x01, 0x01
        /*0010*/ 	.byte	0x02, 0x03, 0x00, 0x00, 0x02, 0x06, 0x01, 0x00, 0x04, 0x0b, 0x08, 0x00, 0x00, 0x00, 0x00, 0x00
        /*0020*/ 	.byte	0x00, 0x00, 0x00, 0x00


//--------------------- .nv.info.matmul_kernel    --------------------------
	.section	.nv.info.matmul_kernel,"",@"SHT_CUDA_INFO"
	.sectionflags	@""
	.align	4


	//----- nvinfo : EIATTR_CUDA_API_VERSION
	.align		4
        /*0000*/ 	.byte	0x04, 0x37
        /*0002*/ 	.short	(.L_7 - .L_6)
.L_6:
        /*0004*/ 	.word	0x00000082


	//----- nvinfo : EIATTR_KPARAM_INFO
	.align		4
.L_7:
        /*0008*/ 	.byte	0x04, 0x17
        /*000a*/ 	.short	(.L_9 - .L_8)
.L_8:
        /*000c*/ 	.word	0x00000000
        /*0010*/ 	.short	0x000d
        /*0012*/ 	.short	0x0048
        /*0014*/ 	.byte	0x00, 0xf4, 0x21, 0x00


	//----- nvinfo : EIATTR_KPARAM_INFO
	.align		4
.L_9:
        /*0018*/ 	.byte	0x04, 0x17
        /*001a*/ 	.short	(.L_11 - .L_10)
.L_10:
        /*001c*/ 	.word	0x00000000
        /*0020*/ 	.short	0x000c
        /*0022*/ 	.short	0x0040
        /*0024*/ 	.byte	0x00, 0xf4, 0x21, 0x00


	//----- nvinfo : EIATTR_KPARAM_INFO
	.align		4
.L_11:
        /*0028*/ 	.byte	0x04, 0x17
        /*002a*/ 	.short	(.L_13 - .L_12)
.L_12:
        /*002c*/ 	.word	0x00000000
        /*0030*/ 	.short	0x000b
        /*0032*/ 	.short	0x0038
        /*0034*/ 	.byte	0x00, 0xf0, 0x11, 0x00


	//----- nvinfo : EIATTR_KPARAM_INFO
	.align		4
.L_13:
        /*0038*/ 	.byte	0x04, 0x17
        /*003a*/ 	.short	(.L_15 - .L_14)
.L_14:
        /*003c*/ 	.word	0x00000000
        /*0040*/ 	.short	0x000a
        /*0042*/ 	.short	0x0034
        /*0044*/ 	.byte	0x00, 0xf0, 0x11, 0x00


	//----- nvinfo : EIATTR_KPARAM_INFO
	.align		4
.L_15:
        /*0048*/ 	.byte	0x04, 0x17
        /*004a*/ 	.short	(.L_17 - .L_16)
.L_16:
        /*004c*/ 	.word	0x00000000
        /*0050*/ 	.short	0x0009
        /*0052*/ 	.short	0x0030
        /*0054*/ 	.byte	0x00, 0xf0, 0x11, 0x00


	//----- nvinfo : EIATTR_KPARAM_INFO
	.align		4
.L_17:
        /*0058*/ 	.byte	0x04, 0x17
        /*005a*/ 	.short	(.L_19 - .L_18)
.L_18:
        /*005c*/ 	.word	0x00000000
        /*0060*/ 	.short	0x0008
        /*0062*/ 	.short	0x002c
        /*0064*/ 	.byte	0x00, 0xf0, 0x11, 0x00


	//----- nvinfo : EIATTR_KPARAM_INFO
	.align		4
.L_19:
        /*0068*/ 	.byte	0x04, 0x17
        /*006a*/ 	.short	(.L_21 - .L_20)
.L_20:
        /*006c*/ 	.word	0x00000000
        /*0070*/ 	.short	0x0007
        /*0072*/ 	.short	0x0028
        /*0074*/ 	.byte	0x00, 0xf0, 0x11, 0x00


	//----- nvinfo : EIATTR_KPARAM_INFO
	.align		4
.L_21:
        /*0078*/ 	.byte	0x04, 0x17
        /*007a*/ 	.short	(.L_23 - .L_22)
.L_22:
        /*007c*/ 	.word	0x00000000
        /*0080*/ 	.short	0x0006
        /*0082*/ 	.short	0x0024
        /*0084*/ 	.byte	0x00, 0xf0, 0x11, 0x00


	//----- nvinfo : EIATTR_KPARAM_INFO
	.align		4
.L_23:
        /*0088*/ 	.byte	0x04, 0x17
        /*008a*/ 	.short	(.L_25 - .L_24)
.L_24:
        /*008c*/ 	.word	0x00000000
        /*0090*/ 	.short	0x0005
        /*0092*/ 	.short	0x0020
        /*0094*/ 	.byte	0x00, 0xf0, 0x11, 0x00


	//----- nvinfo : EIATTR_KPARAM_INFO
	.align		4
.L_25:
        /*0098*/ 	.byte	0x04, 0x17
        /*009a*/ 	.short	(.L_27 - .L_26)
.L_26:
        /*009c*/ 	.word	0x00000000
        /*00a0*/ 	.short	0x0004
        /*00a2*/ 	.short	0x001c
        /*00a4*/ 	.byte	0x00, 0xf0, 0x11, 0x00


	//----- nvinfo : EIATTR_KPARAM_INFO
	.align		4
.L_27:
        /*00a8*/ 	.byte	0x04, 0x17
        /*00aa*/ 	.short	(.L_29 - .L_28)
.L_28:
        /*00ac*/ 	.word	0x00000000
        /*00b0*/ 	.short	0x0003
        /*00b2*/ 	.short	0x0018
        /*00b4*/ 	.byte	0x00, 0xf0, 0x11, 0x00


	//----- nvinfo : EIATTR_KPARAM_INFO
	.align		4
.L_29:
        /*00b8*/ 	.byte	0x04, 0x17
        /*00ba*/ 	.short	(.L_31 - .L_30)
.L_30:
        /*00bc*/ 	.word	0x00000000
        /*00c0*/ 	.short	0x0002
        /*00c2*/ 	.short	0x0010
        /*00c4*/ 	.byte	0x00, 0xf4, 0x21, 0x00


	//----- nvinfo : EIATTR_KPARAM_INFO
	.align		4
.L_31:
        /*00c8*/ 	.byte	0x04, 0x17
        /*00ca*/ 	.short	(.L_33 - .L_32)
.L_32:
        /*00cc*/ 	.word	0x00000000
        /*00d0*/ 	.short	0x0001
        /*00d2*/ 	.short	0x0008
        /*00d4*/ 	.byte	0x00, 0xf4, 0x21, 0x00


	//----- nvinfo : EIATTR_KPARAM_INFO
	.align		4
.L_33:
        /*00d8*/ 	.byte	0x04, 0x17
        /*00da*/ 	.short	(.L_35 - .L_34)
.L_34:
        /*00dc*/ 	.word	0x00000000
        /*00e0*/ 	.short	0x0000
        /*00e2*/ 	.short	0x0000
        /*00e4*/ 	.byte	0x00, 0xf4, 0x21, 0x00


	//----- nvinfo : EIATTR_SPARSE_MMA_MASK
	.align		4
.L_35:
        /*00e8*/ 	.byte	0x03, 0x50
        /*00ea*/ 	.short	0x0000


	//----- nvinfo : EIATTR_MAXREG_COUNT
	.align		4
        /*00ec*/ 	.byte	0x03, 0x1b
        /*00ee*/ 	.short	0x00ff


	//----- nvinfo : EIATTR_NUM_BARRIERS
	.align		4
        /*00f0*/ 	.byte	0x02, 0x4c
        /*00f2*/ 	.byte	0x01
	.zero		1


	//----- nvinfo : EIATTR_MERCURY_ISA_VERSION
	.align		4
        /*00f4*/ 	.byte	0x03, 0x5f
        /*00f6*/ 	.short	0x0101


	//----- nvinfo : EIATTR_EXIT_INSTR_OFFSETS
	.align		4
        /*00f8*/ 	.byte	0x04, 0x1c
        /*00fa*/ 	.short	(.L_37 - .L_36)


	//   ....[0]....
.L_36:
        /*00fc*/ 	.word	0x00002880


	//   ....[1]....
        /*0100*/ 	.word	0x000028d0


	//----- nvinfo : EIATTR_REQNTID
	.align		4
.L_37:
        /*0104*/ 	.byte	0x04, 0x10
        /*0106*/ 	.short	(.L_39 - .L_38)
.L_38:
        /*0108*/ 	.word	0x00000080
        /*010c*/ 	.word	0x00000001
        /*0110*/ 	.word	0x00000001


	//----- nvinfo : EIATTR_CBANK_PARAM_SIZE
	.align		4
.L_39:
        /*0114*/ 	.byte	0x03, 0x19
        /*0116*/ 	.short	0x0050


	//----- nvinfo : EIATTR_PARAM_CBANK
	.align		4
        /*0118*/ 	.byte	0x04, 0x0a
        /*011a*/ 	.short	(.L_41 - .L_40)
	.align		4
.L_40:
        /*011c*/ 	.word	index@(.nv.constant0.matmul_kernel)
        /*0120*/ 	.short	0x0210
        /*0122*/ 	.short	0x0050


	//----- nvinfo : EIATTR_SW_WAR
	.align		4
.L_41:
        /*0124*/ 	.byte	0x04, 0x36
        /*0126*/ 	.short	(.L_43 - .L_42)
.L_42:
        /*0128*/ 	.word	0x00000008
.L_43:


//--------------------- .nv.callgraph             --------------------------
	.section	.nv.callgraph,"",@"SHT_CUDA_CALLGRAPH"
	.align	4
	.sectionentsize	8
	.align		4
        /*0000*/ 	.word	0x00000000
	.align		4
        /*0004*/ 	.word	0xffffffff
	.align		4
        /*0008*/ 	.word	0x00000000
	.align		4
        /*000c*/ 	.word	0xfffffffe
	.align		4
        /*0010*/ 	.word	0x00000000
	.align		4
        /*0014*/ 	.word	0xfffffffd
	.align		4
        /*0018*/ 	.word	0x00000000
	.align		4
        /*001c*/ 	.word	0xfffffffc


//--------------------- .text.matmul_kernel       --------------------------
	.section	.text.matmul_kernel,"ax",@progbits
	.align	128
        .global         matmul_kernel
        .type           matmul_kernel,@function
        .size           matmul_kernel,(.L_x_3 - matmul_kernel)
        .other          matmul_kernel,@"STO_CUDA_ENTRY STV_DEFAULT"
matmul_kernel:
.text.matmul_kernel:
[----:B------:R-:W-:Y:S08]  /*0000*/  LDC R1, c[0x0][0x28] ;  /* 0x00000a00ff017b82 */ /* 0x000ff00000000800 */
[----:B------:R-:W0:Y:S01]  /*0010*/  LDC.64 R12, c[0x0][0x228] ;  /* 0x00008a00ff0c7b82 */ /* 0x000e220000000a00 */
[----:B------:R-:W1:Y:S01]  /*0020*/  S2R R5, SR_CTAID.X ;  /* 0x0000000000057919 */ /* 0x000e620000002500 */
[----:B------:R-:W-:Y:S01]  /*0030*/  ULDC UR4, c[0x0][0x230] ;  /* 0x00008c0000047ab9 */ /* 0x000fe20000000800 */
[----:B------:R-:W-:Y:S01]  /*0040*/  UMOV UR5, 0x400 ;  /* 0x0000040000057882 */ /* 0x000fe20000000000 */
[----:B------:R-:W-:Y:S01]  /*0050*/  UIADD3 UR4, UR4, 0x3f, URZ ;  /* 0x0000003f04047890 */ /* 0x000fe2000fffe03f */
[----:B------:R-:W-:-:S03]  /*0060*/  ULDC.64 UR8, c[0x0][0x208] ;  /* 0x0000820000087ab9 */ /* 0x000fc60000000a00 */
[----:B------:R-:W2:Y:S01]  /*0070*/  S2UR UR6, SR_CgaCtaId ;  /* 0x00000000000679c3 */ /* 0x000ea20000008800 */
[----:B------:R-:W-:Y:S01]  /*0080*/  UISETP.GT.AND UP0, UPT, UR4, 0x3f, UPT ;  /* 0x0000003f0400788c */ /* 0x000fe2000bf04270 */
[----:B0-----:R-:W-:-:S05]  /*0090*/  VIADD R0, R13, 0xf ;  /* 0x0000000f0d007836 */ /* 0x001fca0000000000 */
[----:B------:R-:W-:Y:S01]  /*00a0*/  SHF.R.S32.HI R3, RZ, 0x1f, R0 ;  /* 0x0000001fff037819 */ /* 0x000fe20000011400 */
[----:B--2---:R-:W-:-:S03]  /*00b0*/  ULEA UR5, UR6, UR5, 0x18 ;  /* 0x0000000506057291 */ /* 0x004fc6000f8ec03f */
[----:B------:R-:W-:Y:S02]  /*00c0*/  LEA.HI R3, R3, R0, RZ, 0x4 ;  /* 0x0000000003037211 */ /* 0x000fe400078f20ff */
[----:B-1----:R-:W-:Y:S02]  /*00d0*/  IABS R8, R5 ;  /* 0x0000000500087213 */ /* 0x002fe40000000000 */
[----:B------:R-:W-:-:S05]  /*00e0*/  SHF.R.S32.HI R3, RZ, 0x4, R3 ;  /* 0x00000004ff037819 */ /* 0x000fca0000011403 */
[----:B------:R-:W-:-:S05]  /*00f0*/  IMAD.SHL.U32 R4, R3, 0x8, RZ ;  /* 0x0000000803047824 */ /* 0x000fca00078e00ff */
[-C--:B------:R-:W-:Y:S02]  /*0100*/  IABS R7, R4.reuse ;  /* 0x0000000400077213 */ /* 0x080fe40000000000 */
[----:B------:R-:W-:Y:S02]  /*0110*/  IABS R10, R4 ;  /* 0x00000004000a7213 */ /* 0x000fe40000000000 */
[----:B------:R-:W0:Y:S08]  /*0120*/  I2F.RP R0, R7 ;  /* 0x0000000700007306 */ /* 0x000e300000209400 */
[----:B0-----:R-:W0:Y:S02]  /*0130*/  MUFU.RCP R0, R0 ;  /* 0x0000000000007308 */ /* 0x001e240000001000 */
[----:B0-----:R-:W-:-:S02]  /*0140*/  VIADD R2, R0, 0xffffffe ;  /* 0x0ffffffe00027836 */ /* 0x001fc40000000000 */
[----:B------:R-:W-:-:S04]  /*0150*/  IMAD.MOV R0, RZ, RZ, -R10 ;  /* 0x000000ffff007224 */ /* 0x000fc800078e0a0a */
[----:B------:R0:W1:Y:S02]  /*0160*/  F2I.FTZ.U32.TRUNC.NTZ R3, R2 ;  /* 0x0000000200037305 */ /* 0x000064000021f000 */
[----:B0-----:R-:W-:Y:S02]  /*0170*/  IMAD.MOV.U32 R2, RZ, RZ, RZ ;  /* 0x000000ffff027224 */ /* 0x001fe400078e00ff */
[----:B-1----:R-:W-:-:S04]  /*0180*/  IMAD.MOV R6, RZ, RZ, -R3 ;  /* 0x000000ffff067224 */ /* 0x002fc800078e0a03 */
[----:B------:R-:W-:Y:S02]  /*0190*/  IMAD R9, R6, R7, RZ ;  /* 0x0000000706097224 */ /* 0x000fe400078e02ff */
[----:B------:R-:W-:Y:S02]  /*01a0*/  IMAD.MOV.U32 R6, RZ, RZ, R8 ;  /* 0x000000ffff067224 */ /* 0x000fe400078e0008 */
[----:B------:R-:W-:-:S06]  /*01b0*/  IMAD.HI.U32 R3, R3, R9, R2 ;  /* 0x0000000903037227 */ /* 0x000fcc00078e0002 */
[----:B------:R-:W-:-:S04]  /*01c0*/  IMAD.HI.U32 R3, R3, R6, RZ ;  /* 0x0000000603037227 */ /* 0x000fc800078e00ff */
[----:B------:R-:W-:-:S05]  /*01d0*/  IMAD R0, R3, R0, R6 ;  /* 0x0000000003007224 */ /* 0x000fca00078e0206 */
[----:B------:R-:W-:-:S13]  /*01e0*/  ISETP.GT.U32.AND P1, PT, R7, R0, PT ;  /* 0x000000000700720c */ /* 0x000fda0003f24070 */
[----:B------:R-:W-:Y:S02]  /*01f0*/  @!P1 IMAD.IADD R0, R0, 0x1, -R7 ;  /* 0x0000000100009824 */ /* 0x000fe400078e0a07 */
[----:B------:R-:W-:Y:S01]  /*0200*/  @!P1 VIADD R3, R3, 0x1 ;  /* 0x0000000103039836 */ /* 0x000fe20000000000 */
[----:B------:R-:W-:Y:S02]  /*0210*/  ISETP.NE.AND P1, PT, R4, RZ, PT ;  /* 0x000000ff0400720c */ /* 0x000fe40003f25270 */
[----:B------:R-:W-:Y:S02]  /*0220*/  ISETP.GE.U32.AND P0, PT, R0, R7, PT ;  /* 0x000000070000720c */ /* 0x000fe40003f06070 */
[----:B------:R-:W-:-:S04]  /*0230*/  LOP3.LUT R0, R5, R4, RZ, 0x3c, !PT ;  /* 0x0000000405007212 */ /* 0x000fc800078e3cff */
[----:B------:R-:W-:Y:S01]  /*0240*/  ISETP.GE.AND P2, PT, R0, RZ, PT ;  /* 0x000000ff0000720c */ /* 0x000fe20003f46270 */
[----:B------:R-:W-:-:S06]  /*0250*/  VIADD R0, R12, 0x1f ;  /* 0x0000001f0c007836 */ /* 0x000fcc0000000000 */
[----:B------:R-:W-:-:S04]  /*0260*/  @P0 VIADD R3, R3, 0x1 ;  /* 0x0000000103030836 */ /* 0x000fc80000000000 */
[----:B------:R-:W-:Y:S01]  /*0270*/  IMAD.MOV.U32 R2, RZ, RZ, R3 ;  /* 0x000000ffff027224 */ /* 0x000fe200078e0003 */
[----:B------:R-:W-:-:S03]  /*0280*/  SHF.R.S32.HI R3, RZ, 0x1f, R0 ;  /* 0x0000001fff037819 */ /* 0x000fc60000011400 */
[----:B------:R-:W-:Y:S01]  /*0290*/  @!P2 IMAD.MOV R2, RZ, RZ, -R2 ;  /* 0x000000ffff02a224 */ /* 0x000fe200078e0a02 */
[----:B------:R-:W-:Y:S02]  /*02a0*/  @!P1 LOP3.LUT R2, RZ, R4, RZ, 0x33, !PT ;  /* 0x00000004ff029212 */ /* 0x000fe400078e33ff */
[----:B------:R-:W-:-:S03]  /*02b0*/  LEA.HI R3, R3, R0, RZ, 0x5 ;  /* 0x0000000003037211 */ /* 0x000fc600078f28ff */
[----:B------:R-:W-:Y:S02]  /*02c0*/  IMAD.SHL.U32 R6, R2, 0x8, RZ ;  /* 0x0000000802067824 */ /* 0x000fe400078e00ff */
[----:B------:R-:W-:-:S03]  /*02d0*/  IMAD.MOV R2, RZ, RZ, -R2 ;  /* 0x000000ffff027224 */ /* 0x000fc600078e0a02 */
[----:B------:R-:W-:Y:S01]  /*02e0*/  LEA.HI.SX32 R3, R3, -R6, 0x1b ;  /* 0x8000000603037211 */ /* 0x000fe200078fdaff */
[----:B------:R-:W-:-:S03]  /*02f0*/  IMAD R11, R4, R2, R5 ;  /* 0x00000002040b7224 */ /* 0x000fc600078e0205 */
[----:B------:R-:W-:-:S04]  /*0300*/  VIMNMX R8, R3, 0x8, PT ;  /* 0x0000000803087848 */ /* 0x000fc80003fe0100 */
[-C--:B------:R-:W-:Y:S02]  /*0310*/  IABS R7, R8.reuse ;  /* 0x0000000800077213 */ /* 0x080fe40000000000 */
[----:B------:R-:W-:Y:S02]  /*0320*/  IABS R4, R8 ;  /* 0x0000000800047213 */ /* 0x000fe40000000000 */
[----:B------:R-:W0:Y:S08]  /*0330*/  I2F.RP R0, R7 ;  /* 0x0000000700007306 */ /* 0x000e300000209400 */
[----:B0-----:R-:W0:Y:S02]  /*0340*/  MUFU.RCP R0, R0 ;  /* 0x0000000000007308 */ /* 0x001e240000001000 */
[----:B0-----:R-:W-:-:S02]  /*0350*/  VIADD R3, R0, 0xffffffe ;  /* 0x0ffffffe00037836 */ /* 0x001fc40000000000 */
[----:B------:R-:W-:-:S04]  /*0360*/  IMAD.MOV R0, RZ, RZ, -R4 ;  /* 0x000000ffff007224 */ /* 0x000fc800078e0a04 */
[----:B------:R-:W0:Y:S02]  /*0370*/  F2I.FTZ.U32.TRUNC.NTZ R3, R3 ;  /* 0x0000000300037305 */ /* 0x000e24000021f000 */
[----:B0-----:R-:W-:-:S04]  /*0380*/  IMAD.MOV R9, RZ, RZ, -R3 ;  /* 0x000000ffff097224 */ /* 0x001fc800078e0a03 */
[----:B------:R-:W-:Y:S01]  /*0390*/  IMAD.MOV.U32 R2, RZ, RZ, R9 ;  /* 0x000000ffff027224 */ /* 0x000fe200078e0009 */
[----:B------:R-:W-:-:S03]  /*03a0*/  IABS R9, R11 ;  /* 0x0000000b00097213 */ /* 0x000fc60000000000 */
[----:B------:R-:W-:Y:S02]  /*03b0*/  IMAD R5, R2, R7, RZ ;  /* 0x0000000702057224 */ /* 0x000fe400078e02ff */
[----:B------:R-:W-:-:S04]  /*03c0*/  IMAD.MOV.U32 R2, RZ, RZ, RZ ;  /* 0x000000ffff027224 */ /* 0x000fc800078e00ff */
[----:B------:R-:W-:Y:S01]  /*03d0*/  IMAD.HI.U32 R2, R3, R5, R2 ;  /* 0x0000000503027227 */ /* 0x000fe200078e0002 */
[----:B------:R-:W-:-:S04]  /*03e0*/  LOP3.LUT R3, R11, R8, RZ, 0x3c, !PT ;  /* 0x000000080b037212 */ /* 0x000fc800078e3cff */
[----:B------:R-:W-:Y:S01]  /*03f0*/  ISETP.GE.AND P2, PT, R3, RZ, PT ;  /* 0x000000ff0300720c */ /* 0x000fe20003f46270 */
[----:B------:R-:W-:-:S04]  /*0400*/  IMAD.HI.U32 R2, R2, R9, RZ ;  /* 0x0000000902027227 */ /* 0x000fc800078e00ff */
[----:B------:R-:W-:-:S05]  /*0410*/  IMAD R0, R2, R0, R9 ;  /* 0x0000000002007224 */ /* 0x000fca00078e0209 */
[----:B------:R-:W-:-:S13]  /*0420*/  ISETP.GT.U32.AND P1, PT, R7, R0, PT ;  /* 0x000000000700720c */ /* 0x000fda0003f24070 */
[----:B------:R-:W-:Y:S02]  /*0430*/  @!P1 IMAD.IADD R0, R0, 0x1, -R7 ;  /* 0x0000000100009824 */ /* 0x000fe400078e0a07 */
[----:B------:R-:W-:Y:S01]  /*0440*/  @!P1 VIADD R2, R2, 0x1 ;  /* 0x0000000102029836 */ /* 0x000fe20000000000 */
[----:B------:R-:W-:Y:S02]  /*0450*/  ISETP.NE.AND P1, PT, R8, RZ, PT ;  /* 0x000000ff0800720c */ /* 0x000fe40003f25270 */
[----:B------:R-:W-:Y:S02]  /*0460*/  ISETP.GE.U32.AND P0, PT, R0, R7, PT ;  /* 0x000000070000720c */ /* 0x000fe40003f06070 */
[----:B------:R-:W0:Y:S11]  /*0470*/  S2R R0, SR_TID.X ;  /* 0x0000000000007919 */ /* 0x000e360000002100 */
[----:B------:R-:W-:Y:S01]  /*0480*/  @P0 VIADD R2, R2, 0x1 ;  /* 0x0000000102020836 */ /* 0x000fe20000000000 */
[----:B------:R-:W-:-:S03]  /*0490*/  PLOP3.LUT P0, PT, PT, PT, UP0, 0x80, 0x0 ;  /* 0x000000000000781c */ /* 0x000fc60003f0f008 */
[----:B------:R-:W-:Y:S01]  /*04a0*/  @!P2 IMAD.MOV R2, RZ, RZ, -R2 ;  /* 0x000000ffff02a224 */ /* 0x000fe200078e0a02 */
[----:B------:R-:W-:-:S05]  /*04b0*/  @!P1 LOP3.LUT R2, RZ, R8, RZ, 0x33, !PT ;  /* 0x00000008ff029212 */ /* 0x000fca00078e33ff */
[----:B------:R-:W-:Y:S02]  /*04c0*/  IMAD.MOV R3, RZ, RZ, -R2 ;  /* 0x000000ffff037224 */ /* 0x000fe400078e0a02 */
[----:B------:R-:W-:Y:S02]  /*04d0*/  IMAD.SHL.U32 R24, R2, 0x10, RZ ;  /* 0x0000001002187824 */ /* 0x000fe400078e00ff */
[----:B------:R-:W-:Y:S01]  /*04e0*/  IMAD R3, R8, R3, R11 ;  /* 0x0000000308037224 */ /* 0x000fe200078e020b */
[----:B------:R-:W-:Y:S02]  /*04f0*/  @!P0 CS2R R8, SRZ ;  /* 0x0000000000088805 */ /* 0x000fe4000001ff00 */
[----:B------:R-:W-:Y:S01]  /*0500*/  @!P0 CS2R R10, SRZ ;  /* 0x00000000000a8805 */ /* 0x000fe2000001ff00 */
[----:B------:R-:W-:Y:S01]  /*0510*/  IMAD.IADD R3, R6, 0x1, R3 ;  /* 0x0000000106037824 */ /* 0x000fe200078e0203 */
[C---:B0-----:R-:W-:Y:S01]  /*0520*/  LOP3.LUT R16, R0.reuse, 0x1f, RZ, 0xc0, !PT ;  /* 0x0000001f00107812 */ /* 0x041fe200078ec0ff */
[----:B------:R-:W-:Y:S01]  /*0530*/  @!P0 IMAD.SHL.U32 R18, R0, 0x10, RZ ;  /* 0x0000001000128824 */ /* 0x000fe200078e00ff */
[----:B------:R-:W-:-:S03]  /*0540*/  SHF.R.U32.HI R17, RZ, 0x5, R0 ;  /* 0x00000005ff117819 */ /* 0x000fc60000011600 */
[----:B------:R-:W-:Y:S01]  /*0550*/  IMAD R16, R3, 0x20, R16 ;  /* 0x0000002003107824 */ /* 0x000fe200078e0210 */
[----:B------:R-:W-:Y:S02]  /*0560*/  LOP3.LUT R3, R0, 0x40, RZ, 0xc0, !PT ;  /* 0x0000004000037812 */ /* 0x000fe400078ec0ff */
[----:B------:R-:W-:Y:S01]  /*0570*/  SGXT.U32 R17, R17, 0x2 ;  /* 0x000000021111781a */ /* 0x000fe20000000000 */
[----:B------:R-:W-:Y:S06]  /*0580*/  @!P0 BRA `(.L_x_0) ;  /* 0x0000001c00d88947 */ /* 0x000fec0003800000 */
[----:B------:R-:W-:Y:S01]  /*0590*/  IABS R25, R12 ;  /* 0x0000000c00197213 */ /* 0x000fe20000000000 */
[----:B------:R-:W-:Y:S01]  /*05a0*/  ULDC UR6, c[0x0][0x240] ;  /* 0x0000900000067ab9 */ /* 0x000fe20000000800 */
[----:B------:R-:W-:Y:S01]  /*05b0*/  IABS R2, R13 ;  /* 0x0000000d00027213 */ /* 0x000fe20000000000 */
[----:B------:R-:W-:Y:S01]  /*05c0*/  ULDC.64 UR24, c[0x0][0x218] ;  /* 0x0000860000187ab9 */ /* 0x000fe20000000a00 */
[----:B------:R-:W0:Y:S01]  /*05d0*/  I2F.RP R9, R25 ;  /* 0x0000001900097306 */ /* 0x000e220000209400 */
[----:B------:R-:W-:Y:S01]  /*05e0*/  LEA.HI R14, R3, R24, RZ, 0x1a ;  /* 0x00000018030e7211 */ /* 0x000fe200078fd0ff */
[----:B------:R-:W-:Y:S01]  /*05f0*/  ULDC UR7, c[0x0][0x234] ;  /* 0x00008d0000077ab9 */ /* 0x000fe20000000800 */
[----:B------:R-:W-:Y:S01]  /*0600*/  ULDC.64 UR10, c[0x0][0x210] ;  /* 0x00008400000a7ab9 */ /* 0x000fe20000000a00 */
[----:B------:R-:W-:Y:S02]  /*0610*/  LOP3.LUT R33, R0, 0x3f, RZ, 0xc0, !PT ;  /* 0x0000003f00217812 */ /* 0x000fe400078ec0ff */
[C---:B------:R-:W-:Y:S01]  /*0620*/  VIADD R3, R14.reuse, 0xe ;  /* 0x0000000e0e037836 */ /* 0x040fe20000000000 */
[----:B------:R-:W-:Y:S01]  /*0630*/  IABS R27, R14 ;  /* 0x0000000e001b7213 */ /* 0x000fe20000000000 */
[----:B------:R-:W1:Y:S01]  /*0640*/  I2F.RP R8, R2 ;  /* 0x0000000200087306 */ /* 0x000e620000209400 */
[C---:B------:R-:W-:Y:S01]  /*0650*/  VIADD R18, R14.reuse, 0xc ;  /* 0x0000000c0e127836 */ /* 0x040fe20000000000 */
[C---:B------:R-:W-:Y:S01]  /*0660*/  ISETP.GE.AND P1, PT, R14.reuse, RZ, PT ;  /* 0x000000ff0e00720c */ /* 0x040fe20003f26270 */
[----:B------:R-:W-:Y:S01]  /*0670*/  VIADD R20, R14, 0xa ;  /* 0x0000000a0e147836 */ /* 0x000fe20000000000 */
[----:B------:R-:W-:Y:S01]  /*0680*/  LEA.HI R34, R0, 0x3c, RZ, 0x1b ;  /* 0x0000003c00227811 */ /* 0x000fe200078fd8ff */
[----:B------:R-:W-:Y:S01]  /*0690*/  VIADD R22, R14, 0x8 ;  /* 0x000000080e167836 */ /* 0x000fe20000000000 */
[----:B------:R-:W-:Y:S01]  /*06a0*/  LEA.HI R36, R0, 0x1c, RZ, 0x1b ;  /* 0x0000001c00247811 */ /* 0x000fe200078fd8ff */
[C---:B------:R-:W-:Y:S01]  /*06b0*/  VIADD R26, R14.reuse, 0x6 ;  /* 0x000000060e1a7836 */ /* 0x040fe20000000000 */
[----:B0-----:R-:W0:Y:S01]  /*06c0*/  MUFU.RCP R9, R9 ;  /* 0x0000000900097308 */ /* 0x001e220000001000 */
[C---:B------:R-:W-:Y:S01]  /*06d0*/  VIADD R28, R14.reuse, 0x4 ;  /* 0x000000040e1c7836 */ /* 0x040fe20000000000 */
[----:B------:R-:W-:Y:S01]  /*06e0*/  IABS R15, R22 ;  /* 0x00000016000f7213 */ /* 0x000fe20000000000 */
[----:B------:R-:W-:Y:S01]  /*06f0*/  VIADD R29, R14, 0x2 ;  /* 0x000000020e1d7836 */ /* 0x000fe20000000000 */
[----:B------:R-:W-:-:S02]  /*0700*/  IABS R19, R26 ;  /* 0x0000001a00137213 */ /* 0x000fc40000000000 */
[----:B------:R-:W-:Y:S02]  /*0710*/  IABS R21, R28 ;  /* 0x0000001c00157213 */ /* 0x000fe40000000000 */
[----:B-1----:R-:W1:Y:S01]  /*0720*/  MUFU.RCP R8, R8 ;  /* 0x0000000800087308 */ /* 0x002e620000001000 */
[----:B------:R-:W-:Y:S02]  /*0730*/  IABS R23, R29 ;  /* 0x0000001d00177213 */ /* 0x000fe40000000000 */
[C---:B------:R-:W-:Y:S02]  /*0740*/  LOP3.LUT R38, R17.reuse, 0x38, RZ, 0xfc, !PT ;  /* 0x0000003811267812 */ /* 0x040fe400078efcff */
[C---:B------:R-:W-:Y:S02]  /*0750*/  LOP3.LUT R40, R17.reuse, 0x34, RZ, 0xfc, !PT ;  /* 0x0000003411287812 */ /* 0x040fe400078efcff */
[----:B------:R-:W-:Y:S01]  /*0760*/  LOP3.LUT R42, R17, 0x30, RZ, 0xfc, !PT ;  /* 0x00000030112a7812 */ /* 0x000fe200078efcff */
[----:B0-----:R-:W-:Y:S01]  /*0770*/  VIADD R6, R9, 0xffffffe ;  /* 0x0ffffffe09067836 */ /* 0x001fe20000000000 */
[----:B------:R-:W-:-:S02]  /*0780*/  LOP3.LUT R44, R17, 0x2c, RZ, 0xfc, !PT ;  /* 0x0000002c112c7812 */ /* 0x000fc400078efcff */
[C---:B------:R-:W-:Y:S01]  /*0790*/  LOP3.LUT R46, R17.reuse, 0x28, RZ, 0xfc, !PT ;  /* 0x00000028112e7812 */ /* 0x040fe200078efcff */
[----:B------:R0:W2:Y:S01]  /*07a0*/  F2I.FTZ.U32.TRUNC.NTZ R7, R6 ;  /* 0x0000000600077305 */ /* 0x0000a2000021f000 */
[C---:B------:R-:W-:Y:S02]  /*07b0*/  LOP3.LUT R48, R17.reuse, 0x24, RZ, 0xfc, !PT ;  /* 0x0000002411307812 */ /* 0x040fe400078efcff */
[C---:B------:R-:W-:Y:S01]  /*07c0*/  LOP3.LUT R50, R17.reuse, 0x20, RZ, 0xfc, !PT ;  /* 0x0000002011327812 */ /* 0x040fe200078efcff */
[----:B-1----:R-:W-:Y:S01]  /*07d0*/  VIADD R4, R8, 0xffffffe ;  /* 0x0ffffffe08047836 */ /* 0x002fe20000000000 */
[----:B------:R-:W-:Y:S02]  /*07e0*/  IABS R8, R3 ;  /* 0x0000000300087213 */ /* 0x000fe40000000000 */
[C---:B------:R-:W-:Y:S01]  /*07f0*/  LOP3.LUT R52, R17.reuse, 0x18, RZ, 0xfc, !PT ;  /* 0x0000001811347812 */ /* 0x040fe200078efcff */
[----:B------:R1:W3:Y:S01]  /*0800*/  F2I.FTZ.U32.TRUNC.NTZ R5, R4 ;  /* 0x0000000400057305 */ /* 0x0002e2000021f000 */
[----:B0-----:R-:W-:Y:S01]  /*0810*/  IMAD.MOV.U32 R6, RZ, RZ, RZ ;  /* 0x000000ffff067224 */ /* 0x001fe200078e00ff */
[----:B------:R-:W-:-:S02]  /*0820*/  LOP3.LUT R54, R17, 0x14, RZ, 0xfc, !PT ;  /* 0x0000001411367812 */ /* 0x000fc400078efcff */
[C---:B------:R-:W-:Y:S02]  /*0830*/  LOP3.LUT R56, R17.reuse, 0x10, RZ, 0xfc, !PT ;  /* 0x0000001011387812 */ /* 0x040fe400078efcff */
[C---:B------:R-:W-:Y:S01]  /*0840*/  LOP3.LUT R58, R17.reuse, 0xc, RZ, 0xfc, !PT ;  /* 0x0000000c113a7812 */ /* 0x040fe200078efcff */
[--C-:B--2---:R-:W-:Y:S01]  /*0850*/  IMAD.MOV R10, RZ, RZ, -R7.reuse ;  /* 0x000000ffff0a7224 */ /* 0x104fe200078e0a07 */
[C---:B------:R-:W-:Y:S01]  /*0860*/  LOP3.LUT R60, R17.reuse, 0x8, RZ, 0xfc, !PT ;  /* 0x00000008113c7812 */ /* 0x040fe200078efcff */
[----:B-1----:R-:W-:Y:S01]  /*0870*/  IMAD.MOV.U32 R4, RZ, RZ, RZ ;  /* 0x000000ffff047224 */ /* 0x002fe200078e00ff */
[----:B------:R-:W-:Y:S01]  /*0880*/  LOP3.LUT R62, R17, 0x4, RZ, 0xfc, !PT ;  /* 0x00000004113e7812 */ /* 0x000fe200078efcff */
[----:B------:R-:W-:Y:S01]  /*0890*/  IMAD R9, R10, R25, RZ ;  /* 0x000000190a097224 */ /* 0x000fe200078e02ff */
[----:B------:R-:W-:Y:S02]  /*08a0*/  IABS R10, R16 ;  /* 0x00000010000a7213 */ /* 0x000fe40000000000 */
[----:B------:R-:W-:Y:S01]  /*08b0*/  LOP3.LUT R32, R0, 0x7f, RZ, 0xc0, !PT ;  /* 0x0000007f00207812 */ /* 0x000fe200078ec0ff */
[----:B------:R-:W-:Y:S01]  /*08c0*/  IMAD.HI.U32 R6, R7, R9, R6 ;  /* 0x0000000907067227 */ /* 0x000fe200078e0006 */
[----:B------:R-:W-:-:S02]  /*08d0*/  IABS R9, R18 ;  /* 0x0000001200097213 */ /* 0x000fc40000000000 */
[C---:B------:R-:W-:Y:S01]  /*08e0*/  LOP3.LUT R35, R32.reuse, 0x8, RZ, 0x3c, !PT ;  /* 0x0000000820237812 */ /* 0x040fe200078e3cff */
[----:B---3--:R-:W-:Y:S01]  /*08f0*/  IMAD.MOV R11, RZ, RZ, -R5 ;  /* 0x000000ffff0b7224 */ /* 0x008fe200078e0a05 */
[----:B------:R-:W-:Y:S01]  /*0900*/  LOP3.LUT R37, R32, 0x10, RZ, 0x3c, !PT ;  /* 0x0000001020257812 */ /* 0x000fe200078e3cff */
[----:B------:R-:W-:Y:S01]  /*0910*/  IMAD.HI.U32 R6, R6, R10, RZ ;  /* 0x0000000a06067227 */ /* 0x000fe200078e00ff */
[----:B------:R-:W-:-:S03]  /*0920*/  LOP3.LUT R39, R32, 0x18, RZ, 0x3c, !PT ;  /* 0x0000001820277812 */ /* 0x000fc600078e3cff */
[----:B------:R-:W-:Y:S02]  /*0930*/  IMAD.MOV R6, RZ, RZ, -R6 ;  /* 0x000000ffff067224 */ /* 0x000fe400078e0a06 */
[----:B------:R-:W-:Y:S01]  /*0940*/  IMAD R7, R11, R2, RZ ;  /* 0x000000020b077224 */ /* 0x000fe200078e02ff */
[----:B------:R-:W-:Y:S01]  /*0950*/  IABS R11, R20 ;  /* 0x00000014000b7213 */ /* 0x000fe20000000000 */
[----:B------:R-:W-:Y:S02]  /*0960*/  IMAD R10, R25, R6, R10 ;  /* 0x00000006190a7224 */ /* 0x000fe400078e020a */
[----:B------:R-:W-:-:S03]  /*0970*/  IMAD.HI.U32 R4, R5, R7, R4 ;  /* 0x0000000705047227 */ /* 0x000fc600078e0004 */
[----:B------:R-:W-:Y:S01]  /*0980*/  ISETP.GT.U32.AND P0, PT, R25, R10, PT ;  /* 0x0000000a1900720c */ /* 0x000fe20003f04070 */
[----:B------:R-:W-:Y:S02]  /*0990*/  IMAD.MOV.U32 R7, RZ, RZ, R8 ;  /* 0x000000ffff077224 */ /* 0x000fe400078e0008 */
[----:B------:R-:W-:-:S04]  /*09a0*/  IMAD.HI.U32 R6, R4, R9, RZ ;  /* 0x0000000904067227 */ /* 0x000fc800078e00ff */
[----:B------:R-:W-:-:S04]  /*09b0*/  IMAD.HI.U32 R5, R4, R7, RZ ;  /* 0x0000000704057227 */ /* 0x000fc800078e00ff */
[----:B------:R-:W-:Y:S02]  /*09c0*/  IMAD.MOV R5, RZ, RZ, -R5 ;  /* 0x000000ffff057224 */ /* 0x000fe400078e0a05 */
[----:B------:R-:W-:Y:S02]  /*09d0*/  @!P0 IMAD.IADD R10, R10, 0x1, -R25 ;  /* 0x000000010a0a8824 */ /* 0x000fe400078e0a19 */
[----:B------:R-:W-:Y:S02]  /*09e0*/  IMAD R5, R2, R5, R7 ;  /* 0x0000000502057224 */ /* 0x000fe400078e0207 */
[----:B------:R-:W-:Y:S01]  /*09f0*/  IMAD.MOV R7, RZ, RZ, -R6 ;  /* 0x000000ffff077224 */ /* 0x000fe200078e0a06 */
[----:B------:R-:W-:Y:S01]  /*0a00*/  ISETP.GT.U32.AND P4, PT, R25, R10, PT ;  /* 0x0000000a1900720c */ /* 0x000fe20003f84070 */
[----:B------:R-:W-:Y:S01]  /*0a10*/  IMAD.HI.U32 R6, R4, R11, RZ ;  /* 0x0000000b04067227 */ /* 0x000fe200078e00ff */
[----:B------:R-:W-:-:S03]  /*0a20*/  ISETP.GT.U32.AND P0, PT, R2, R5, PT ;  /* 0x000000050200720c */ /* 0x000fc60003f04070 */
[----:B------:R-:W-:Y:S02]  /*0a30*/  IMAD R7, R2, R7, R9 ;  /* 0x0000000702077224 */ /* 0x000fe400078e0209 */
[----:B------:R-:W-:Y:S02]  /*0a40*/  IMAD.MOV R6, RZ, RZ, -R6 ;  /* 0x000000ffff067224 */ /* 0x000fe400078e0a06 */
[----:B------:R-:W-:Y:S01]  /*0a50*/  IMAD.HI.U32 R8, R4, R15, RZ ;  /* 0x0000000f04087227 */ /* 0x000fe200078e00ff */
[----:B------:R-:W-:-:S03]  /*0a60*/  ISETP.GT.U32.AND P3, PT, R2, R7, PT ;  /* 0x000000070200720c */ /* 0x000fc60003f64070 */
[----:B------:R-:W-:Y:S02]  /*0a70*/  IMAD R9, R2, R6, R11 ;  /* 0x0000000602097224 */ /* 0x000fe400078e020b */
[----:B------:R-:W-:Y:S01]  /*0a80*/  @!P4 IMAD.IADD R10, R10, 0x1, -R25 ;  /* 0x000000010a0ac824 */ /* 0x000fe200078e0a19 */
[----:B------:R-:W-:Y:S01]  /*0a90*/  ISETP.GE.AND P4, PT, R16, RZ, PT ;  /* 0x000000ff1000720c */ /* 0x000fe20003f86270 */
[----:B------:R-:W-:Y:S01]  /*0aa0*/  IMAD.MOV R8, RZ, RZ, -R8 ;  /* 0x000000ffff087224 */ /* 0x000fe200078e0a08 */
[----:B------:R-:W-:Y:S01]  /*0ab0*/  ISETP.GT.U32.AND P2, PT, R2, R9, PT ;  /* 0x000000090200720c */ /* 0x000fe20003f44070 */
[----:B------:R-:W-:-:S04]  /*0ac0*/  IMAD.HI.U32 R6, R4, R19, RZ ;  /* 0x0000001304067227 */ /* 0x000fc800078e00ff */
[----:B------:R-:W-:Y:S02]  /*0ad0*/  IMAD R11, R2, R8, R15 ;  /* 0x00000008020b7224 */ /* 0x000fe400078e020f */
[--C-:B------:R-:W-:Y:S01]  /*0ae0*/  @!P0 IMAD.IADD R5, R5, 0x1, -R2.reuse ;  /* 0x0000000105058824 */ /* 0x100fe200078e0a02 */
[----:B------:R-:W-:Y:S01]  /*0af0*/  ISETP.NE.AND P0, PT, R12, RZ, PT ;  /* 0x000000ff0c00720c */ /* 0x000fe20003f05270 */
[----:B------:R-:W-:Y:S01]  /*0b00*/  @!P3 IMAD.IADD R7, R7, 0x1, -R2 ;  /* 0x000000010707b824 */ /* 0x000fe200078e0a02 */
[C---:B------:R-:W-:Y:S01]  /*0b10*/  ISETP.GT.U32.AND P6, PT, R2.reuse, R11, PT ;  /* 0x0000000b0200720c */ /* 0x040fe20003fc4070 */
[----:B------:R-:W-:Y:S01]  /*0b20*/  IMAD.MOV R15, RZ, RZ, -R6 ;  /* 0x000000ffff0f7224 */ /* 0x000fe200078e0a06 */
[C---:B------:R-:W-:Y:S01]  /*0b30*/  ISETP.GT.U32.AND P3, PT, R2.reuse, R5, PT ;  /* 0x000000050200720c */ /* 0x040fe20003f64070 */
[----:B------:R-:W-:Y:S01]  /*0b40*/  @!P2 IMAD.IADD R9, R9, 0x1, -R2 ;  /* 0x000000010909a824 */ /* 0x000fe200078e0a02 */
[----:B------:R-:W-:Y:S01]  /*0b50*/  ISETP.GT.U32.AND P2, PT, R2, R7, PT ;  /* 0x000000070200720c */ /* 0x000fe20003f44070 */
[----:B------:R-:W-:-:S04]  /*0b60*/  IMAD.HI.U32 R8, R4, R21, RZ ;  /* 0x0000001504087227 */ /* 0x000fc800078e00ff */
[----:B------:R-:W-:-:S04]  /*0b70*/  IMAD.HI.U32 R6, R4, R23, RZ ;  /* 0x0000001704067227 */ /* 0x000fc800078e00ff */
[----:B------:R-:W-:Y:S02]  /*0b80*/  IMAD R15, R2, R15, R19 ;  /* 0x0000000f020f7224 */ /* 0x000fe400078e0213 */
[----:B------:R-:W-:-:S03]  /*0b90*/  IMAD.HI.U32 R4, R4, R27, RZ ;  /* 0x0000001b04047227 */ /* 0x000fc600078e00ff */
[C---:B------:R-:W-:Y:S01]  /*0ba0*/  ISETP.GT.U32.AND P5, PT, R2.reuse, R15, PT ;  /* 0x0000000f0200720c */ /* 0x040fe20003fa4070 */
[----:B------:R-:W-:Y:S01]  /*0bb0*/  @!P4 IMAD.MOV R10, RZ, RZ, -R10 ;  /* 0x000000ffff0ac224 */ /* 0x000fe200078e0a0a */
[C---:B------:R-:W-:Y:S01]  /*0bc0*/  ISETP.GT.U32.AND P4, PT, R2.reuse, R9, PT ;  /* 0x000000090200720c */ /* 0x040fe20003f84070 */
[----:B------:R-:W-:Y:S01]  /*0bd0*/  IMAD.MOV R8, RZ, RZ, -R8 ;  /* 0x000000ffff087224 */ /* 0x000fe200078e0a08 */
[----:B------:R-:W-:Y:S01]  /*0be0*/  @!P0 LOP3.LUT R10, RZ, R12, RZ, 0x33, !PT ;  /* 0x0000000cff0a8212 */ /* 0x000fe200078e33ff */
[----:B------:R-:W-:Y:S02]  /*0bf0*/  IMAD.MOV R6, RZ, RZ, -R6 ;  /* 0x000000ffff067224 */ /* 0x000fe400078e0a06 */
[----:B------:R-:W-:Y:S02]  /*0c00*/  IMAD.MOV R4, RZ, RZ, -R4 ;  /* 0x000000ffff047224 */ /* 0x000fe400078e0a04 */
[C---:B------:R-:W-:Y:S02]  /*0c10*/  IMAD R19, R2.reuse, R8, R21 ;  /* 0x0000000802137224 */ /* 0x040fe400078e0215 */
[----:B------:R-:W-:-:S02]  /*0c20*/  IMAD R21, R2, R6, R23 ;  /* 0x0000000602157224 */ /* 0x000fc400078e0217 */
[C---:B------:R-:W-:Y:S01]  /*0c30*/  IMAD R27, R2.reuse, R4, R27 ;  /* 0x00000004021b7224 */ /* 0x040fe200078e021b */
[C---:B------:R-:W-:Y:S01]  /*0c40*/  ISETP.GT.U32.AND P0, PT, R2.reuse, R19, PT ;  /* 0x000000130200720c */ /* 0x040fe20003f04070 */
[--C-:B------:R-:W-:Y:S02]  /*0c50*/  @!P6 IMAD.IADD R11, R11, 0x1, -R2.reuse ;  /* 0x000000010b0be824 */ /* 0x100fe400078e0a02 */
[--C-:B------:R-:W-:Y:S01]  /*0c60*/  @!P3 IMAD.IADD R5, R5, 0x1, -R2.reuse ;  /* 0x000000010505b824 */ /* 0x100fe200078e0a02 */
[C---:B------:R-:W-:Y:S01]  /*0c70*/  ISETP.GT.U32.AND P3, PT, R2.reuse, R21, PT ;  /* 0x000000150200720c */ /* 0x040fe20003f64070 */
[--C-:B------:R-:W-:Y:S01]  /*0c80*/  @!P2 IMAD.IADD R7, R7, 0x1, -R2.reuse ;  /* 0x000000010707a824 */ /* 0x100fe200078e0a02 */
[C---:B------:R-:W-:Y:S01]  /*0c90*/  ISETP.GT.U32.AND P2, PT, R2.reuse, R27, PT ;  /* 0x0000001b0200720c */ /* 0x040fe20003f44070 */
[--C-:B------:R-:W-:Y:S01]  /*0ca0*/  @!P4 IMAD.IADD R9, R9, 0x1, -R2.reuse ;  /* 0x000000010909c824 */ /* 0x100fe200078e0a02 */
[----:B------:R-:W-:Y:S01]  /*0cb0*/  ISETP.GT.U32.AND P6, PT, R2, R11, PT ;  /* 0x0000000b0200720c */ /* 0x000fe20003fc4070 */
[--C-:B------:R-:W-:Y:S01]  /*0cc0*/  @!P5 IMAD.IADD R15, R15, 0x1, -R2.reuse ;  /* 0x000000010f0fd824 */ /* 0x100fe200078e0a02 */
[----:B------:R-:W-:Y:S01]  /*0cd0*/  ISETP.GE.AND P4, PT, R3, RZ, PT ;  /* 0x000000ff0300720c */ /* 0x000fe20003f86270 */
[C---:B------:R-:W-:Y:S01]  /*0ce0*/  IMAD.SHL.U32 R4, R0.reuse, 0x8, RZ ;  /* 0x0000000800047824 */ /* 0x040fe200078e00ff */
[----:B------:R-:W-:Y:S01]  /*0cf0*/  LOP3.LUT R3, R0, 0x3, RZ, 0xc0, !PT ;  /* 0x0000000300037812 */ /* 0x000fe200078ec0ff */
[--C-:B------:R-:W-:Y:S01]  /*0d00*/  @!P0 IMAD.IADD R19, R19, 0x1, -R2.reuse ;  /* 0x0000000113138824 */ /* 0x100fe200078e0a02 */
[----:B------:R-:W-:Y:S01]  /*0d10*/  ISETP.GT.U32.AND P5, PT, R2, R15, PT ;  /* 0x0000000f0200720c */ /* 0x000fe20003fa4070 */
[----:B------:R-:W-:Y:S01]  /*0d20*/  IMAD.SHL.U32 R23, R0, 0x2, RZ ;  /* 0x0000000200177824 */ /* 0x000fe200078e00ff */
[----:B------:R-:W-:Y:S01]  /*0d30*/  ISETP.GE.AND P0, PT, R22, RZ, PT ;  /* 0x000000ff1600720c */ /* 0x000fe20003f06270 */
[--C-:B------:R-:W-:Y:S01]  /*0d40*/  @!P3 IMAD.IADD R21, R21, 0x1, -R2.reuse ;  /* 0x000000011515b824 */ /* 0x100fe200078e0a02 */
[----:B------:R-:W-:Y:S01]  /*0d50*/  ISETP.GT.U32.AND P3, PT, R2, R19, PT ;  /* 0x000000130200720c */ /* 0x000fe20003f64070 */
[--C-:B------:R-:W-:Y:S01]  /*0d60*/  @!P2 IMAD.IADD R27, R27, 0x1, -R2.reuse ;  /* 0x000000011b1ba824 */ /* 0x100fe200078e0a02 */
[----:B------:R-:W-:Y:S01]  /*0d70*/  LOP3.LUT R8, R4, 0x30, R23, 0x48, !PT ;  /* 0x0000003004087812 */ /* 0x000fe200078e4817 */
[--C-:B------:R-:W-:Y:S01]  /*0d80*/  @!P6 IMAD.IADD R11, R11, 0x1, -R2.reuse ;  /* 0x000000010b0be824 */ /* 0x100fe200078e0a02 */
[----:B------:R-:W-:Y:S01]  /*0d90*/  ISETP.GE.AND P6, PT, R18, RZ, PT ;  /* 0x000000ff1200720c */ /* 0x000fe20003fc6270 */
[----:B------:R-:W-:Y:S01]  /*0da0*/  @!P4 IMAD.MOV R5, RZ, RZ, -R5 ;  /* 0x000000ffff05c224 */ /* 0x000fe200078e0a05 */
[----:B------:R-:W-:Y:S01]  /*0db0*/  ISETP.GT.U32.AND P2, PT, R2, R21, PT ;  /* 0x000000150200720c */ /* 0x000fe20003f44070 */
[----:B------:R-:W-:Y:S01]  /*0dc0*/  IMAD.SHL.U32 R4, R0, 0x40, RZ ;  /* 0x0000004000047824 */ /* 0x000fe200078e00ff */
[----:B------:R-:W-:Y:S01]  /*0dd0*/  ISETP.GT.U32.AND P4, PT, R2, R27, PT ;  /* 0x0000001b0200720c */ /* 0x000fe20003f84070 */
[--C-:B------:R-:W-:Y:S01]  /*0de0*/  @!P5 IMAD.IADD R15, R15, 0x1, -R2.reuse ;  /* 0x000000010f0fd824 */ /* 0x100fe200078e0a02 */
[----:B------:R-:W-:Y:S01]  /*0df0*/  ISETP.GE.AND P5, PT, R20, RZ, PT ;  /* 0x000000ff1400720c */ /* 0x000fe20003fa6270 */
[----:B------:R-:W-:Y:S01]  /*0e00*/  @!P0 IMAD.MOV R11, RZ, RZ, -R11 ;  /* 0x000000ffff0b8224 */ /* 0x000fe200078e0a0b */
[----:B------:R-:W-:Y:S01]  /*0e10*/  LOP3.LUT R6, R4, 0x1c0, RZ, 0xc0, !PT ;  /* 0x000001c004067812 */ /* 0x000fe200078ec0ff */
[----:B------:R-:W-:Y:S01]  /*0e20*/  @!P3 IMAD.IADD R19, R19, 0x1, -R2 ;  /* 0x000000011313b824 */ /* 0x000fe200078e0a02 */
[----:B------:R-:W-:Y:S01]  /*0e30*/  ISETP.GE.AND P3, PT, R28, RZ, PT ;  /* 0x000000ff1c00720c */ /* 0x000fe20003f66270 */
[----:B------:R-:W-:Y:S01]  /*0e40*/  IMAD R4, R3, 0x88, RZ ;  /* 0x0000008803047824 */ /* 0x000fe200078e02ff */
[----:B------:R-:W-:Y:S01]  /*0e50*/  SHF.R.U32.HI R23, RZ, 0x2, R0 ;  /* 0x00000002ff177819 */ /* 0x000fe20000011600 */
[----:B------:R-:W-:Y:S01]  /*0e60*/  @!P6 IMAD.MOV R7, RZ, RZ, -R7 ;  /* 0x000000ffff07e224 */ /* 0x000fe200078e0a07 */
[----:B------:R-:W-:Y:S01]  /*0e70*/  ISETP.GE.AND P6, PT, R26, RZ, PT ;  /* 0x000000ff1a00720c */ /* 0x000fe20003fc6270 */
[--C-:B------:R-:W-:Y:S01]  /*0e80*/  @!P2 IMAD.IADD R21, R21, 0x1, -R2.reuse ;  /* 0x000000011515a824 */ /* 0x100fe200078e0a02 */
[----:B------:R-:W-:Y:S01]  /*0e90*/  ISETP.GE.AND P2, PT, R29, RZ, PT ;  /* 0x000000ff1d00720c */ /* 0x000fe20003f46270 */
[----:B------:R-:W-:Y:S01]  /*0ea0*/  @!P4 IMAD.IADD R27, R27, 0x1, -R2 ;  /* 0x000000011b1bc824 */ /* 0x000fe200078e0a02 */
[----:B------:R-:W-:Y:S01]  /*0eb0*/  ISETP.NE.AND P4, PT, R13, RZ, PT ;  /* 0x000000ff0d00720c */ /* 0x000fe20003f85270 */
[----:B------:R-:W-:Y:S01]  /*0ec0*/  @!P5 IMAD.MOV R9, RZ, RZ, -R9 ;  /* 0x000000ffff09d224 */ /* 0x000fe200078e0a09 */
[----:B------:R-:W-:Y:S01]  /*0ed0*/  LOP3.LUT R2, RZ, R13, RZ, 0x33, !PT ;  /* 0x0000000dff027212 */ /* 0x000fe200078e33ff */
[----:B------:R-:W-:Y:S01]  /*0ee0*/  @!P1 IMAD.MOV R27, RZ, RZ, -R27 ;  /* 0x000000ffff1b9224 */ /* 0x000fe200078e0a1b */
[----:B------:R-:W-:Y:S01]  /*0ef0*/  LOP3.LUT R23, R4, 0x17, R23, 0x78, !PT ;  /* 0x0000001704177812 */ /* 0x000fe200078e7817 */
[----:B------:R-:W-:Y:S01]  /*0f00*/  @!P3 IMAD.MOV R19, RZ, RZ, -R19 ;  /* 0x000000ffff13b224 */ /* 0x000fe200078e0a13 */
[----:B------:R-:W-:Y:S01]  /*0f10*/  SEL R7, R2, R7, !P4 ;  /* 0x0000000702077207 */ /* 0x000fe20006000000 */
[----:B------:R-:W-:Y:S01]  /*0f20*/  IMAD.SHL.U32 R18, R0, 0x10, RZ ;  /* 0x0000001000127824 */ /* 0x000fe200078e00ff */
[C---:B------:R-:W-:Y:S01]  /*0f30*/  SEL R9, R2.reuse, R9, !P4 ;  /* 0x0000000902097207 */ /* 0x040fe20006000000 */
[----:B------:R-:W-:Y:S01]  /*0f40*/  @!P6 IMAD.MOV R15, RZ, RZ, -R15 ;  /* 0x000000ffff0fe224 */ /* 0x000fe200078e0a0f */
[C---:B------:R-:W-:Y:S01]  /*0f50*/  SEL R5, R2.reuse, R5, !P4 ;  /* 0x0000000502057207 */ /* 0x040fe20006000000 */
[----:B------:R-:W-:Y:S01]  /*0f60*/  IMAD R7, R7, UR6, RZ ;  /* 0x0000000607077c24 */ /* 0x000fe2000f8e02ff */
[C---:B------:R-:W-:Y:S01]  /*0f70*/  SEL R11, R2.reuse, R11, !P4 ;  /* 0x0000000b020b7207 */ /* 0x040fe20006000000 */
[----:B------:R-:W-:Y:S01]  /*0f80*/  IMAD R9, R9, UR6, RZ ;  /* 0x0000000609097c24 */ /* 0x000fe2000f8e02ff */
[C---:B------:R-:W-:Y:S01]  /*0f90*/  SEL R15, R2.reuse, R15, !P4 ;  /* 0x0000000f020f7207 */ /* 0x040fe20006000000 */
[----:B------:R-:W-:Y:S01]  /*0fa0*/  @!P2 IMAD.MOV R21, RZ, RZ, -R21 ;  /* 0x000000ffff15a224 */ /* 0x000fe200078e0a15 */
[----:B------:R-:W-:Y:S01]  /*0fb0*/  IADD3 R3, P1, R7, UR24, RZ ;  /* 0x0000001807037c10 */ /* 0x000fe2000ff3e0ff */
[----:B------:R-:W-:Y:S01]  /*0fc0*/  IMAD R5, R5, UR6, RZ ;  /* 0x0000000605057c24 */ /* 0x000fe2000f8e02ff */
[----:B------:R-:W-:Y:S01]  /*0fd0*/  SEL R19, R2, R19, !P4 ;  /* 0x0000001302137207 */ /* 0x000fe20006000000 */
[----:B------:R-:W-:Y:S01]  /*0fe0*/  IMAD R11, R11, UR6, RZ ;  /* 0x000000060b0b7c24 */ /* 0x000fe2000f8e02ff */
[----:B------:R-:W-:Y:S01]  /*0ff0*/  R2UR UR20, R3 ;  /* 0x00000000031472ca */ /* 0x000fe200000e0000 */
[----:B------:R-:W-:Y:S01]  /*1000*/  IMAD R15, R15, UR6, RZ ;  /* 0x000000060f0f7c24 */ /* 0x000fe2000f8e02ff */
[----:B------:R-:W-:Y:S01]  /*1010*/  IADD3 R3, P2, R9, UR24, RZ ;  /* 0x0000001809037c10 */ /* 0x000fe2000ff5e0ff */
[----:B------:R-:W-:Y:S01]  /*1020*/  IMAD R19, R19, UR6, RZ ;  /* 0x0000000613137c24 */ /* 0x000fe2000f8e02ff */
[----:B------:R-:W-:Y:S01]  /*1030*/  LOP3.LUT R25, R18, 0x200, RZ, 0xc0, !PT ;  /* 0x0000020012197812 */ /* 0x000fe200078ec0ff */
[----:B------:R-:W-:Y:S01]  /*1040*/  IMAD R10, R10, UR7, RZ ;  /* 0x000000070a0a7c24 */ /* 0x000fe2000f8e02ff */
[----:B------:R-:W-:-:S02]  /*1050*/  IADD3 R4, P0, R5, UR24, RZ ;  /* 0x0000001805047c10 */ /* 0x000fc4000ff1e0ff */
[----:B------:R-:W-:Y:S02]  /*1060*/  R2UR UR18, R3 ;  /* 0x00000000031272ca */ /* 0x000fe400000e0000 */
[----:B------:R-:W-:Y:S02]  /*1070*/  SHF.R.S32.HI R3, RZ, 0x1f, R5 ;  /* 0x0000001fff037819 */ /* 0x000fe40000011405 */
[C---:B------:R-:W-:Y:S02]  /*1080*/  SEL R21, R2.reuse, R21, !P4 ;  /* 0x0000001502157207 */ /* 0x040fe40006000000 */
[----:B------:R-:W-:Y:S02]  /*1090*/  IADD3 R25, R25, UR5, R6 ;  /* 0x0000000519197c10 */ /* 0x000fe4000fffe006 */
[----:B------:R-:W-:Y:S01]  /*10a0*/  SEL R2, R2, R27, !P4 ;  /* 0x0000001b02027207 */ /* 0x000fe20006000000 */
[----:B------:R-:W-:Y:S01]  /*10b0*/  IMAD R21, R21, UR6, RZ ;  /* 0x0000000615157c24 */ /* 0x000fe2000f8e02ff */
[----:B------:R-:W-:Y:S01]  /*10c0*/  R2UR UR22, R4 ;  /* 0x00000000041672ca */ /* 0x000fe200000e0000 */
[----:B------:R-:W-:Y:S01]  /*10d0*/  IMAD.IADD R25, R8, 0x1, R25 ;  /* 0x0000000108197824 */ /* 0x000fe200078e0219 */
[----:B------:R-:W-:Y:S01]  /*10e0*/  IADD3 R6, P3, R11, UR24, RZ ;  /* 0x000000180b067c10 */ /* 0x000fe2000ff7e0ff */
[----:B------:R-:W-:Y:S01]  /*10f0*/  IMAD R26, R2, UR6, RZ ;  /* 0x00000006021a7c24 */ /* 0x000fe2000f8e02ff */
[----:B------:R-:W-:Y:S01]  /*1100*/  IADD3 R5, P4, R15, UR24, RZ ;  /* 0x000000180f057c10 */ /* 0x000fe2000ff9e0ff */
[----:B------:R-:W-:Y:S01]  /*1110*/  USHF.R.S32.HI UR6, URZ, 0x1f, UR4 ;  /* 0x0000001f3f067899 */ /* 0x000fe20008011404 */
[----:B------:R-:W-:-:S02]  /*1120*/  IADD3 R4, P5, R19, UR24, RZ ;  /* 0x0000001813047c10 */ /* 0x000fc4000ffbe0ff */
[----:B------:R-:W-:Y:S01]  /*1130*/  IADD3.X R3, R3, UR25, RZ, P0, !PT ;  /* 0x0000001903037c10 */ /* 0x000fe200087fe4ff */
[----:B------:R-:W-:Y:S01]  /*1140*/  ULEA.HI UR6, UR6, UR4, URZ, 0x6 ;  /* 0x0000000406067291 */ /* 0x000fe2000f8f303f */
[----:B------:R-:W-:Y:S02]  /*1150*/  R2UR UR16, R6 ;  /* 0x00000000061072ca */ /* 0x000fe400000e0000 */
[----:B------:R-:W-:Y:S01]  /*1160*/  R2UR UR14, R5 ;  /* 0x00000000050e72ca */ /* 0x000fe200000e0000 */
[----:B------:R-:W-:Y:S01]  /*1170*/  USHF.R.S32.HI UR6, URZ, 0x6, UR6 ;  /* 0x000000063f067899 */ /* 0x000fe20008011406 */
[----:B------:R-:W-:Y:S01]  /*1180*/  R2UR UR12, R4 ;  /* 0x00000000040c72ca */ /* 0x000fe200000e0000 */
[----:B------:R-:W-:Y:S01]  /*1190*/  ULDC UR4, c[0x0][0x230] ;  /* 0x00008c0000047ab9 */ /* 0x000fe20000000800 */
[----:B------:R-:W-:Y:S02]  /*11a0*/  R2UR UR23, R3 ;  /* 0x00000000031772ca */ /* 0x000fe400000e0000 */
[----:B------:R-:W-:-:S02]  /*11b0*/  SHF.R.S32.HI R6, RZ, 0x1f, R7 ;  /* 0x0000001fff067819 */ /* 0x000fc40000011407 */
[----:B------:R-:W-:Y:S02]  /*11c0*/  SHF.R.S32.HI R5, RZ, 0x1f, R9 ;  /* 0x0000001fff057819 */ /* 0x000fe40000011409 */
[----:B------:R-:W-:Y:S02]  /*11d0*/  CS2R R8, SRZ ;  /* 0x0000000000087805 */ /* 0x000fe4000001ff00 */
[----:B------:R-:W-:Y:S02]  /*11e0*/  SHF.R.S32.HI R4, RZ, 0x1f, R11 ;  /* 0x0000001fff047819 */ /* 0x000fe4000001140b */
[----:B------:R-:W-:Y:S02]  /*11f0*/  SHF.R.S32.HI R3, RZ, 0x1f, R15 ;  /* 0x0000001fff037819 */ /* 0x000fe4000001140f */
[----:B------:R-:W-:Y:S02]  /*1200*/  SHF.R.S32.HI R2, RZ, 0x1f, R19 ;  /* 0x0000001fff027819 */ /* 0x000fe40000011413 */
[----:B------:R-:W-:-:S02]  /*1210*/  IADD3.X R6, R6, UR25, RZ, P1, !PT ;  /* 0x0000001906067c10 */ /* 0x000fc40008ffe4ff */
[----:B------:R-:W-:Y:S02]  /*1220*/  IADD3.X R5, R5, UR25, RZ, P2, !PT ;  /* 0x0000001905057c10 */ /* 0x000fe400097fe4ff */
[----:B------:R-:W-:Y:S02]  /*1230*/  IADD3.X R4, R4, UR25, RZ, P3, !PT ;  /* 0x0000001904047c10 */ /* 0x000fe40009ffe4ff */
[----:B------:R-:W-:Y:S02]  /*1240*/  IADD3.X R3, R3, UR25, RZ, P4, !PT ;  /* 0x0000001903037c10 */ /* 0x000fe4000a7fe4ff */
[----:B------:R-:W-:Y:S02]  /*1250*/  IADD3.X R2, R2, UR25, RZ, P5, !PT ;  /* 0x0000001902027c10 */ /* 0x000fe4000affe4ff */
[----:B------:R-:W-:Y:S02]  /*1260*/  IADD3 R19, P0, R10, UR10, RZ ;  /* 0x0000000a0a137c10 */ /* 0x000fe4000ff1e0ff */
[----:B------:R-:W-:-:S02]  /*1270*/  R2UR UR21, R6 ;  /* 0x00000000061572ca */ /* 0x000fc400000e0000 */
[----:B------:R-:W-:Y:S02]  /*1280*/  R2UR UR19, R5 ;  /* 0x00000000051372ca */ /* 0x000fe400000e0000 */
[----:B------:R-:W-:Y:S02]  /*1290*/  R2UR UR17, R4 ;  /* 0x00000000041172ca */ /* 0x000fe400000e0000 */
[----:B------:R-:W-:Y:S02]  /*12a0*/  R2UR UR15, R3 ;  /* 0x00000000030f72ca */ /* 0x000fe400000e0000 */
[----:B------:R-:W-:Y:S02]  /*12b0*/  R2UR UR13, R2 ;  /* 0x00000000020d72ca */ /* 0x000fe400000e0000 */
[----:B------:R-:W-:Y:S01]  /*12c0*/  LEA.HI.X.SX32 R27, R10, UR11, 0x1, P0 ;  /* 0x0000000b0a1b7c11 */ /* 0x000fe200080f0eff */
[----:B------:R-:W-:Y:S01]  /*12d0*/  ULDC UR11, c[0x0][0x23c] ;  /* 0x00008f00000b7ab9 */ /* 0x000fe20000000800 */
[----:B------:R-:W-:Y:S01]  /*12e0*/  SHF.R.S32.HI R29, RZ, 0x1f, R26 ;  /* 0x0000001fff1d7819 */ /* 0x000fe2000001141a */
[----:B------:R-:W-:Y:S01]  /*12f0*/  IMAD R33, R33, UR11, RZ ;  /* 0x0000000b21217c24 */ /* 0x000fe2000f8e02ff */
[----:B------:R-:W-:Y:S01]  /*1300*/  SHF.R.S32.HI R31, RZ, 0x1f, R21 ;  /* 0x0000001fff1f7819 */ /* 0x000fe20000011415 */
[----:B------:R-:W-:Y:S01]  /*1310*/  USHF.L.U32 UR7, UR11, 0x6, URZ ;  /* 0x000000060b077899 */ /* 0x000fe2000800063f */
[----:B------:R-:W-:-:S02]  /*1320*/  IADD3 R28, P1, R21, UR24, RZ ;  /* 0x00000018151c7c10 */ /* 0x000fc4000ff3e0ff */
[----:B------:R-:W-:Y:S02]  /*1330*/  CS2R R10, SRZ ;  /* 0x00000000000a7805 */ /* 0x000fe4000001ff00 */
[----:B------:R-:W-:Y:S01]  /*1340*/  IADD3 R26, P2, R26, UR24, RZ ;  /* 0x000000181a1a7c10 */ /* 0x000fe2000ff5e0ff */
[----:B------:R-:W-:Y:S01]  /*1350*/  ULDC UR24, c[0x0][0x238] ;  /* 0x00008e0000187ab9 */ /* 0x000fe20000000800 */
[----:B------:R-:W-:Y:S01]  /*1360*/  IADD3.X R31, R31, UR25, RZ, P1, !PT ;  /* 0x000000191f1f7c10 */ /* 0x000fe20008ffe4ff */
[----:B------:R-:W-:Y:S01]  /*1370*/  IMAD R34, R34, UR24, RZ ;  /* 0x0000001822227c24 */ /* 0x000fe2000f8e02ff */
[----:B------:R-:W-:Y:S01]  /*1380*/  IADD3.X R29, R29, UR25, RZ, P2, !PT ;  /* 0x000000191d1d7c10 */ /* 0x000fe200097fe4ff */
[----:B------:R-:W-:Y:S01]  /*1390*/  IMAD R36, R36, UR24, RZ ;  /* 0x0000001824247c24 */ /* 0x000fe2000f8e02ff */
[----:B------:R-:W-:Y:S01]  /*13a0*/  LOP3.LUT R22, R32, 0x20, RZ, 0x3c, !PT ;  /* 0x0000002020167812 */ /* 0x000fe200078e3cff */
[----:B------:R-:W-:Y:S01]  /*13b0*/  IMAD R38, R38, UR24, RZ ;  /* 0x0000001826267c24 */ /* 0x000fe2000f8e02ff */
[----:B------:R-:W-:Y:S01]  /*13c0*/  LOP3.LUT R21, R32, 0x30, RZ, 0x3c, !PT ;  /* 0x0000003020157812 */ /* 0x000fe200078e3cff */
[----:B------:R-:W-:Y:S01]  /*13d0*/  IMAD R40, R40, UR24, RZ ;  /* 0x0000001828287c24 */ /* 0x000fe2000f8e02ff */
[----:B------:R-:W-:Y:S01]  /*13e0*/  SHF.R.S32.HI R20, RZ, 0x1f, R33 ;  /* 0x0000001fff147819 */ /* 0x000fe20000011421 */
[----:B------:R-:W-:Y:S01]  /*13f0*/  IMAD R42, R42, UR24, RZ ;  /* 0x000000182a2a7c24 */ /* 0x000fe2000f8e02ff */
[----:B------:R-:W-:Y:S01]  /*1400*/  LOP3.LUT R30, R23, 0x8, RZ, 0x3c, !PT ;  /* 0x00000008171e7812 */ /* 0x000fe200078e3cff */
[----:B------:R-:W-:Y:S01]  /*1410*/  IMAD R44, R44, UR24, RZ ;  /* 0x000000182c2c7c24 */ /* 0x000fe2000f8e02ff */
[----:B------:R-:W-:-:S02]  /*1420*/  USHF.L.U32 UR10, UR24, 0x6, URZ ;  /* 0x00000006180a7899 */ /* 0x000fc4000800063f */
[----:B------:R-:W-:Y:S01]  /*1430*/  IMAD R46, R46, UR24, RZ ;  /* 0x000000182e2e7c24 */ /* 0x000fe2000f8e02ff */
[----:B------:R-:W-:Y:S01]  /*1440*/  USHF.R.S32.HI UR11, URZ, 0x1f, UR7 ;  /* 0x0000001f3f0b7899 */ /* 0x000fe20008011407 */
[----:B------:R-:W-:Y:S02]  /*1450*/  IMAD R48, R48, UR24, RZ ;  /* 0x0000001830307c24 */ /* 0x000fe4000f8e02ff */
[----:B------:R-:W-:Y:S02]  /*1460*/  IMAD R50, R50, UR24, RZ ;  /* 0x0000001832327c24 */ /* 0x000fe4000f8e02ff */
[----:B------:R-:W-:Y:S02]  /*1470*/  IMAD R52, R52, UR24, RZ ;  /* 0x0000001834347c24 */ /* 0x000fe4000f8e02ff */
[----:B------:R-:W-:Y:S02]  /*1480*/  IMAD R54, R54, UR24, RZ ;  /* 0x0000001836367c24 */ /* 0x000fe4000f8e02ff */
[----:B------:R-:W-:-:S02]  /*1490*/  IMAD R56, R56, UR24, RZ ;  /* 0x0000001838387c24 */ /* 0x000fc4000f8e02ff */
[----:B------:R-:W-:Y:S02]  /*14a0*/  IMAD R58, R58, UR24, RZ ;  /* 0x000000183a3a7c24 */ /* 0x000fe4000f8e02ff */
[----:B------:R-:W-:Y:S02]  /*14b0*/  IMAD R60, R60, UR24, RZ ;  /* 0x000000183c3c7c24 */ /* 0x000fe4000f8e02ff */
[----:B------:R-:W-:Y:S02]  /*14c0*/  IMAD R62, R62, UR24, RZ ;  /* 0x000000183e3e7c24 */ /* 0x000fe4000f8e02ff */
[----:B------:R-:W-:-:S07]  /*14d0*/  IMAD R64, R17, UR24, RZ ;  /* 0x0000001811407c24 */ /* 0x000fce000f8e02ff */
.L_x_1:
[C---:B------:R-:W-:Y:S02]  /*14e0*/  LOP3.LUT R2, R17.reuse, 0x4, RZ, 0xfc, !PT ;  /* 0x0000000411027812 */ /* 0x040fe400078efcff */
[C---:B------:R-:W-:Y:S02]  /*14f0*/  ISETP.GE.AND P3, PT, R17.reuse, UR4, PT ;  /* 0x0000000411007c0c */ /* 0x040fe4000bf66270 */
[----:B------:R-:W-:Y:S02]  /*1500*/  ISETP.GE.AND P5, PT, R2, UR4, PT ;  /* 0x0000000402007c0c */ /* 0x000fe4000bfa6270 */
[----:B------:R-:W-:Y:S02]  /*1510*/  LOP3.LUT R2, R17, 0xc, RZ, 0xfc, !PT ;  /* 0x0000000c11027812 */ /* 0x000fe400078efcff */
[----:B------:R-:W-:Y:S02]  /*1520*/  IADD3 R4, P1, R64, R19, RZ ;  /* 0x0000001340047210 */ /* 0x000fe40007f3e0ff */
[----:B------:R-:W-:-:S02]  /*1530*/  ISETP.GE.AND P4, PT, R2, UR4, PT ;  /* 0x0000000402007c0c */ /* 0x000fc4000bf86270 */
[C---:B------:R-:W-:Y:S02]  /*1540*/  LOP3.LUT R2, R17.reuse, 0x14, RZ, 0xfc, !PT ;  /* 0x0000001411027812 */ /* 0x040fe400078efcff */
[----:B------:R-:W-:Y:S02]  /*1550*/  LOP3.LUT R3, R17, 0x8, RZ, 0xfc, !PT ;  /* 0x0000000811037812 */ /* 0x000fe400078efcff */
[----:B------:R-:W-:Y:S02]  /*1560*/  PRMT R41, RZ, 0x7610, R41 ;  /* 0x00007610ff297816 */ /* 0x000fe40000000029 */
[----:B------:R-:W-:Y:S02]  /*1570*/  LEA.HI.X.SX32 R5, R64, R27, 0x1, P1 ;  /* 0x0000001b40057211 */ /* 0x000fe400008f0eff */
[----:B------:R-:W-:Y:S02]  /*1580*/  ISETP.GE.AND P1, PT, R2, UR4, PT ;  /* 0x0000000402007c0c */ /* 0x000fe4000bf26270 */
[----:B------:R-:W-:Y:S01]  /*1590*/  IADD3 R6, P6, R62, R19, RZ ;  /* 0x000000133e067210 */ /* 0x000fe20007fde0ff */
[----:B------:R0:W2:Y:S01]  /*15a0*/  @!P3 LDG.E.U8 R41, desc[UR8][R4.64] ;  /* 0x000000080429b981 */ /* 0x0000a2000c1e1100 */
[----:B------:R-:W-:-:S02]  /*15b0*/  ISETP.GE.AND P2, PT, R3, UR4, PT ;  /* 0x0000000403007c0c */ /* 0x000fc4000bf46270 */
[----:B------:R-:W-:Y:S02]  /*15c0*/  LOP3.LUT R2, R17, 0x18, RZ, 0xfc, !PT ;  /* 0x0000001811027812 */ /* 0x000fe400078efcff */
[----:B------:R-:W-:Y:S02]  /*15d0*/  PRMT R66, RZ, 0x7610, R66 ;  /* 0x00007610ff427816 */ /* 0x000fe40000000042 */
[----:B------:R-:W-:Y:S02]  /*15e0*/  LEA.HI.X.SX32 R7, R62, R27, 0x1, P6 ;  /* 0x0000001b3e077211 */ /* 0x000fe400030f0eff */
[----:B------:R-:W-:Y:S02]  /*15f0*/  ISETP.GE.AND P3, PT, R2, UR4, PT ;  /* 0x0000000402007c0c */ /* 0x000fe4000bf66270 */
[----:B------:R-:W-:Y:S01]  /*1600*/  IADD3 R12, P6, R60, R19, RZ ;  /* 0x000000133c0c7210 */ /* 0x000fe20007fde0ff */
[----:B------:R1:W3:Y:S01]  /*1610*/  @!P5 LDG.E.U8 R66, desc[UR8][R6.64] ;  /* 0x000000080642d981 */ /* 0x0002e2000c1e1100 */
[----:B------:R-:W-:-:S02]  /*1620*/  LEA.HI R2, R0, 0x1c, RZ, 0x1b ;  /* 0x0000001c00027811 */ /* 0x000fc400078fd8ff */
[C---:B------:R-:W-:Y:S02]  /*1630*/  LOP3.LUT R3, R17.reuse, 0x10, RZ, 0xfc, !PT ;  /* 0x0000001011037812 */ /* 0x040fe400078efcff */
[----:B------:R-:W-:Y:S02]  /*1640*/  PRMT R68, RZ, 0x7610, R68 ;  /* 0x00007610ff447816 */ /* 0x000fe40000000044 */
[----:B------:R-:W-:Y:S02]  /*1650*/  LEA.HI.X.SX32 R13, R60, R27, 0x1, P6 ;  /* 0x0000001b3c0d7211 */ /* 0x000fe400030f0eff */
[----:B------:R-:W-:Y:S02]  /*1660*/  ISETP.GE.AND P5, PT, R2, UR4, PT ;  /* 0x0000000402007c0c */ /* 0x000fe4000bfa6270 */
[----:B------:R-:W-:Y:S01]  /*1670*/  IADD3 R2, P6, R58, R19, RZ ;  /* 0x000000133a027210 */ /* 0x000fe20007fde0ff */
[----:B------:R4:W5:Y:S01]  /*1680*/  @!P2 LDG.E.U8 R68, desc[UR8][R12.64] ;  /* 0x000000080c44a981 */ /* 0x000962000c1e1100 */
[----:B0-----:R-:W-:-:S02]  /*1690*/  LOP3.LUT R4, R17, 0x20, RZ, 0xfc, !PT ;  /* 0x0000002011047812 */ /* 0x001fc400078efcff */
[----:B------:R-:W-:Y:S02]  /*16a0*/  ISETP.GE.AND P0, PT, R3, UR4, PT ;  /* 0x0000000403007c0c */ /* 0x000fe4000bf06270 */
[----:B------:R-:W-:Y:S02]  /*16b0*/  PRMT R70, RZ, 0x7610, R70 ;  /* 0x00007610ff467816 */ /* 0x000fe40000000046 */
[----:B------:R-:W-:Y:S02]  /*16c0*/  LEA.HI.X.SX32 R3, R58, R27, 0x1, P6 ;  /* 0x0000001b3a037211 */ /* 0x000fe400030f0eff */
[----:B------:R-:W-:Y:S02]  /*16d0*/  ISETP.GE.AND P2, PT, R4, UR4, PT ;  /* 0x0000000404007c0c */ /* 0x000fe4000bf46270 */
[----:B------:R-:W-:Y:S01]  /*16e0*/  IADD3 R4, P6, R56, R19, RZ ;  /* 0x0000001338047210 */ /* 0x000fe20007fde0ff */
[----:B------:R0:W5:Y:S01]  /*16f0*/  @!P4 LDG.E.U8 R70, desc[UR8][R2.64] ;  /* 0x000000080246c981 */ /* 0x000162000c1e1100 */
[----:B-1----:R-:W-:-:S02]  /*1700*/  LOP3.LUT R6, R17, 0x24, RZ, 0xfc, !PT ;  /* 0x0000002411067812 */ /* 0x002fc400078efcff */
[----:B------:R-:W-:Y:S02]  /*1710*/  PRMT R43, RZ, 0x7610, R43 ;  /* 0x00007610ff2b7816 */ /* 0x000fe4000000002b */
[----:B------:R-:W-:Y:S02]  /*1720*/  LEA.HI.X.SX32 R5, R56, R27, 0x1, P6 ;  /* 0x0000001b38057211 */ /* 0x000fe400030f0eff */
[----:B------:R-:W-:Y:S02]  /*1730*/  ISETP.GE.AND P4, PT, R6, UR4, PT ;  /* 0x0000000406007c0c */ /* 0x000fe4000bf86270 */
[C---:B------:R-:W-:Y:S01]  /*1740*/  IADD3 R6, P6, R54.reuse, R19, RZ ;  /* 0x0000001336067210 */ /* 0x040fe20007fde0ff */
[----:B------:R1:W3:Y:S01]  /*1750*/  @!P0 LDG.E.U8 R43, desc[UR8][R4.64] ;  /* 0x00000008042b8981 */ /* 0x0002e2000c1e1100 */
[----:B----4-:R-:W-:Y:S02]  /*1760*/  LOP3.LUT R12, R17, 0x28, RZ, 0xfc, !PT ;  /* 0x00000028110c7812 */ /* 0x010fe400078efcff */
[----:B------:R-:W-:-:S02]  /*1770*/  LEA.HI.X.SX32 R7, R54, R27, 0x1, P6 ;  /* 0x0000001b36077211 */ /* 0x000fc400030f0eff */
[----:B------:R-:W-:Y:S02]  /*1780*/  PRMT R72, RZ, 0x7610, R72 ;  /* 0x00007610ff487816 */ /* 0x000fe40000000048 */
[----:B------:R-:W-:Y:S02]  /*1790*/  ISETP.GE.AND P0, PT, R12, UR4, PT ;  /* 0x000000040c007c0c */ /* 0x000fe4000bf06270 */
[C---:B------:R-:W-:Y:S02]  /*17a0*/  IADD3 R12, P6, R52.reuse, R19, RZ ;  /* 0x00000013340c7210 */ /* 0x040fe40007fde0ff */
[----:B0-----:R-:W-:Y:S01]  /*17b0*/  LOP3.LUT R2, R17, 0x2c, RZ, 0xfc, !PT ;  /* 0x0000002c11027812 */ /* 0x001fe200078efcff */
[----:B------:R0:W4:Y:S01]  /*17c0*/  @!P1 LDG.E.U8 R72, desc[UR8][R6.64] ;  /* 0x0000000806489981 */ /* 0x000122000c1e1100 */
[----:B------:R-:W-:Y:S02]  /*17d0*/  PRMT R74, RZ, 0x7610, R74 ;  /* 0x00007610ff4a7816 */ /* 0x000fe4000000004a */
[----:B------:R-:W-:-:S02]  /*17e0*/  LEA.HI.X.SX32 R13, R52, R27, 0x1, P6 ;  /* 0x0000001b340d7211 */ /* 0x000fc400030f0eff */
[----:B------:R-:W-:Y:S02]  /*17f0*/  ISETP.GE.AND P1, PT, R2, UR4, PT ;  /* 0x0000000402007c0c */ /* 0x000fe4000bf26270 */
[----:B------:R-:W-:Y:S01]  /*1800*/  LOP3.LUT R3, R17, 0x30, RZ, 0xfc, !PT ;  /* 0x0000003011037812 */ /* 0x000fe200078efcff */
[----:B------:R0:W5:Y:S01]  /*1810*/  @!P3 LDG.E.U8 R74, desc[UR8][R12.64] ;  /* 0x000000080c4ab981 */ /* 0x000162000c1e1100 */
[C---:B------:R-:W-:Y:S02]  /*1820*/  IADD3 R2, P6, R36.reuse, R19, RZ ;  /* 0x0000001324027210 */ /* 0x040fe40007fde0ff */
[----:B------:R-:W-:Y:S02]  /*1830*/  ISETP.GE.AND P3, PT, R3, UR4, PT ;  /* 0x0000000403007c0c */ /* 0x000fe4000bf66270 */
[----:B------:R-:W-:Y:S02]  /*1840*/  PRMT R76, RZ, 0x7610, R76 ;  /* 0x00007610ff4c7816 */ /* 0x000fe4000000004c */
[----:B------:R-:W-:-:S02]  /*1850*/  LEA.HI.X.SX32 R3, R36, R27, 0x1, P6 ;  /* 0x0000001b24037211 */ /* 0x000fc400030f0eff */
[C---:B-1----:R-:W-:Y:S02]  /*1860*/  IADD3 R4, P6, R50.reuse, R19, RZ ;  /* 0x0000001332047210 */ /* 0x042fe40007fde0ff */
[C---:B0-----:R-:W-:Y:S01]  /*1870*/  LOP3.LUT R6, R17.reuse, 0x34, RZ, 0xfc, !PT ;  /* 0x0000003411067812 */ /* 0x041fe200078efcff */
[----:B------:R0:W5:Y:S01]  /*1880*/  @!P5 LDG.E.U8 R76, desc[UR8][R2.64] ;  /* 0x00000008024cd981 */ /* 0x000162000c1e1100 */
[----:B------:R-:W-:Y:S02]  /*1890*/  PRMT R45, RZ, 0x7610, R45 ;  /* 0x00007610ff2d7816 */ /* 0x000fe4000000002d */
[----:B------:R-:W-:Y:S02]  /*18a0*/  LEA.HI.X.SX32 R5, R50, R27, 0x1, P6 ;  /* 0x0000001b32057211 */ /* 0x000fe400030f0eff */
[----:B------:R-:W-:Y:S02]  /*18b0*/  ISETP.GE.AND P5, PT, R6, UR4, PT ;  /* 0x0000000406007c0c */ /* 0x000fe4000bfa6270 */
[----:B------:R-:W-:Y:S01]  /*18c0*/  IADD3 R6, P6, R48, R19, RZ ;  /* 0x0000001330067210 */ /* 0x000fe20007fde0ff */
[----:B------:R1:W4:Y:S01]  /*18d0*/  @!P2 LDG.E.U8 R45, desc[UR8][R4.64] ;  /* 0x00000008042da981 */ /* 0x000322000c1e1100 */
[----:B------:R-:W-:-:S02]  /*18e0*/  LOP3.LUT R13, R17, 0x38, RZ, 0xfc, !PT ;  /* 0x00000038110d7812 */ /* 0x000fc400078efcff */
[----:B------:R-:W-:Y:S02]  /*18f0*/  PRMT R78, RZ, 0x7610, R78 ;  /* 0x00007610ff4e7816 */ /* 0x000fe4000000004e */
[----:B------:R-:W-:Y:S02]  /*1900*/  IADD3 R12, P2, R46, R19, RZ ;  /* 0x000000132e0c7210 */ /* 0x000fe40007f5e0ff */
[-C--:B------:R-:W-:Y:S02]  /*1910*/  LEA.HI.X.SX32 R7, R48, R27.reuse, 0x1, P6 ;  /* 0x0000001b30077211 */ /* 0x080fe400030f0eff */
[----:B------:R-:W-:Y:S02]  /*1920*/  ISETP.GE.AND P6, PT, R13, UR4, PT ;  /* 0x000000040d007c0c */ /* 0x000fe4000bfc6270 */
[----:B------:R-:W-:Y:S01]  /*1930*/  PRMT R80, RZ, 0x7610, R80 ;  /* 0x00007610ff507816 */ /* 0x000fe20000000050 */
[----:B------:R1:W5:Y:S01]  /*1940*/  @!P4 LDG.E.U8 R78, desc[UR8][R6.64] ;  /* 0x00000008064ec981 */ /* 0x000362000c1e1100 */
[----:B------:R-:W-:-:S02]  /*1950*/  LEA.HI.X.SX32 R13, R46, R27, 0x1, P2 ;  /* 0x0000001b2e0d7211 */ /* 0x000fc400010f0eff */
[-C--:B------:R-:W-:Y:S02]  /*1960*/  IADD3 R14, P4, R42, R19.reuse, RZ ;  /* 0x000000132a0e7210 */ /* 0x080fe40007f9e0ff */
[----:B0-----:R-:W-:Y:S01]  /*1970*/  LEA.HI R2, R0, 0x3c, RZ, 0x1b ;  /* 0x0000003c00027811 */ /* 0x001fe200078fd8ff */
[----:B------:R0:W5:Y:S01]  /*1980*/  @!P0 LDG.E.U8 R80, desc[UR8][R12.64] ;  /* 0x000000080c508981 */ /* 0x000162000c1e1100 */
[----:B-1----:R-:W-:Y:S02]  /*1990*/  IADD3 R4, P2, R40, R19, RZ ;  /* 0x0000001328047210 */ /* 0x002fe40007f5e0ff */
[----:B------:R-:W-:Y:S02]  /*19a0*/  PRMT R47, RZ, 0x7610, R47 ;  /* 0x00007610ff2f7816 */ /* 0x000fe4000000002f */
[----:B------:R-:W-:Y:S02]  /*19b0*/  LEA.HI.X.SX32 R15, R42, R27, 0x1, P4 ;  /* 0x0000001b2a0f7211 */ /* 0x000fe400020f0eff */
[----:B------:R-:W-:-:S02]  /*19c0*/  ISETP.GE.AND P0, PT, R2, UR4, PT ;  /* 0x0000000402007c0c */ /* 0x000fc4000bf06270 */
[----:B------:R-:W-:Y:S01]  /*19d0*/  LEA.HI.X.SX32 R5, R40, R27, 0x1, P2 ;  /* 0x0000001b28057211 */ /* 0x000fe200010f0eff */
[----:B------:R-:W5:Y:S01]  /*19e0*/  @!P3 LDG.E.U8 R47, desc[UR8][R14.64] ;  /* 0x000000080e2fb981 */ /* 0x000f62000c1e1100 */
[-C--:B------:R-:W-:Y:S02]  /*19f0*/  IADD3 R2, P2, R38, R19.reuse, RZ ;  /* 0x0000001326027210 */ /* 0x080fe40007f5e0ff */
[----:B------:R-:W-:Y:S02]  /*1a00*/  IADD3 R6, P3, R44, R19, RZ ;  /* 0x000000132c067210 */ /* 0x000fe40007f7e0ff */
[----:B------:R-:W-:Y:S02]  /*1a10*/  LEA.HI.X.SX32 R3, R38, R27, 0x1, P2 ;  /* 0x0000001b26037211 */ /* 0x000fe400010f0eff */
[----:B0-----:R-:W-:Y:S02]  /*1a20*/  IADD3 R12, P2, R34, R19, RZ ;  /* 0x00000013220c7210 */ /* 0x001fe40007f5e0ff */
[----:B------:R-:W-:-:S02]  /*1a30*/  PRMT R82, RZ, 0x7610, R82 ;  /* 0x00007610ff527816 */ /* 0x000fc40000000052 */
[----:B------:R-:W-:Y:S02]  /*1a40*/  PRMT R86, RZ, 0x7610, R86 ;  /* 0x00007610ff567816 */ /* 0x000fe40000000056 */
[----:B------:R-:W-:Y:S02]  /*1a50*/  PRMT R84, RZ, 0x7610, R84 ;  /* 0x00007610ff547816 */ /* 0x000fe40000000054 */
[----:B------:R-:W-:Y:S01]  /*1a60*/  PRMT R88, RZ, 0x7610, R88 ;  /* 0x00007610ff587816 */ /* 0x000fe20000000058 */
[----:B------:R0:W5:Y:S01]  /*1a70*/  @!P5 LDG.E.U8 R82, desc[UR8][R4.64] ;  /* 0x000000080452d981 */ /* 0x000162000c1e1100 */
[-C--:B------:R-:W-:Y:S02]  /*1a80*/  LEA.HI.X.SX32 R7, R44, R27.reuse, 0x1, P3 ;  /* 0x0000001b2c077211 */ /* 0x080fe400018f0eff */
[----:B------:R-:W-:Y:S01]  /*1a90*/  LEA.HI.X.SX32 R13, R34, R27, 0x1, P2 ;  /* 0x0000001b220d7211 */ /* 0x000fe200010f0eff */
[----:B------:R-:W5:Y:S04]  /*1aa0*/  @!P6 LDG.E.U8 R86, desc[UR8][R2.64] ;  /* 0x000000080256e981 */ /* 0x000f68000c1e1100 */
[----:B------:R-:W5:Y:S04]  /*1ab0*/  @!P1 LDG.E.U8 R84, desc[UR8][R6.64] ;  /* 0x0000000806549981 */ /* 0x000f68000c1e1100 */
[----:B------:R1:W5:Y:S01]  /*1ac0*/  @!P0 LDG.E.U8 R88, desc[UR8][R12.64] ;  /* 0x000000080c588981 */ /* 0x000362000c1e1100 */
[----:B------:R-:W-:Y:S01]  /*1ad0*/  BAR.SYNC.DEFER_BLOCKING 0x0 ;  /* 0x0000000000007b1d */ /* 0x000fe20000010000 */
[----:B0-----:R-:W-:-:S04]  /*1ae0*/  LOP3.LUT R4, R0, 0x3f, RZ, 0xc0, !PT ;  /* 0x0000003f00047812 */ /* 0x001fc800078ec0ff */
[----:B------:R-:W-:Y:S02]  /*1af0*/  ISETP.GE.AND P0, PT, R4, UR4, PT ;  /* 0x0000000404007c0c */ /* 0x000fe4000bf06270 */
[C---:B-1----:R-:W-:Y:S02]  /*1b00*/  IADD3 R12, P1, R33.reuse, UR20, RZ ;  /* 0x00000014210c7c10 */ /* 0x042fe4000ff3e0ff */
[----:B------:R-:W-:Y:S02]  /*1b10*/  IADD3 R14, P2, R33, UR18, RZ ;  /* 0x00000012210e7c10 */ /* 0x000fe4000ff5e0ff */
[----:B------:R-:W-:Y:S02]  /*1b20*/  PRMT R57, RZ, 0x7610, R57 ;  /* 0x00007610ff397816 */ /* 0x000fe40000000039 */
[C---:B------:R-:W-:Y:S02]  /*1b30*/  IADD3.X R13, R20.reuse, UR21, RZ, P1, !PT ;  /* 0x00000015140d7c10 */ /* 0x040fe40008ffe4ff */
[----:B------:R-:W-:-:S02]  /*1b40*/  IADD3.X R15, R20, UR19, RZ, P2, !PT ;  /* 0x00000013140f7c10 */ /* 0x000fc400097fe4ff */
[C---:B------:R-:W-:Y:S02]  /*1b50*/  IADD3 R6, P3, R33.reuse, R26, RZ ;  /* 0x0000001a21067210 */ /* 0x040fe40007f7e0ff */
[C---:B------:R-:W-:Y:S02]  /*1b60*/  IADD3 R4, P2, R33.reuse, R28, RZ ;  /* 0x0000001c21047210 */ /* 0x040fe40007f5e0ff */
[----:B------:R-:W-:Y:S01]  /*1b70*/  IADD3 R2, P1, R33, UR16, RZ ;  /* 0x0000001021027c10 */ /* 0x000fe2000ff3e0ff */
[C---:B------:R-:W-:Y:S01]  /*1b80*/  IMAD.X R7, R20.reuse, 0x1, R29, P3 ;  /* 0x0000000114077824 */ /* 0x040fe200018e061d */
[----:B------:R-:W-:Y:S01]  /*1b90*/  PRMT R69, RZ, 0x7610, R69 ;  /* 0x00007610ff457816 */ /* 0x000fe20000000045 */
[C---:B------:R-:W-:Y:S01]  /*1ba0*/  IMAD.X R5, R20.reuse, 0x1, R31, P2 ;  /* 0x0000000114057824 */ /* 0x040fe200010e061f */
[----:B------:R-:W-:Y:S02]  /*1bb0*/  IADD3.X R3, R20, UR17, RZ, P1, !PT ;  /* 0x0000001114037c10 */ /* 0x000fe40008ffe4ff */
[----:B------:R-:W-:-:S02]  /*1bc0*/  PRMT R71, RZ, 0x7610, R71 ;  /* 0x00007610ff477816 */ /* 0x000fc40000000047 */
[----:B------:R-:W-:Y:S02]  /*1bd0*/  PRMT R92, RZ, 0x7610, R92 ;  /* 0x00007610ff5c7816 */ /* 0x000fe4000000005c */
[----:B------:R-:W-:Y:S02]  /*1be0*/  PRMT R77, RZ, 0x7610, R77 ;  /* 0x00007610ff4d7816 */ /* 0x000fe4000000004d */
[----:B------:R-:W-:Y:S02]  /*1bf0*/  PRMT R79, RZ, 0x7610, R79 ;  /* 0x00007610ff4f7816 */ /* 0x000fe4000000004f */
[----:B------:R-:W-:Y:S01]  /*1c00*/  PRMT R81, RZ, 0x7610, R81 ;  /* 0x00007610ff517816 */ /* 0x000fe20000000051 */
[----:B--2---:R-:W-:Y:S04]  /*1c10*/  STS.U8 [R32+UR5], R41 ;  /* 0x0000002920007988 */ /* 0x004fe80008000005 */
[----:B---3--:R-:W-:Y:S04]  /*1c20*/  STS.U8 [R32+UR5+0x200], R43 ;  /* 0x0002002b20007988 */ /* 0x008fe80008000005 */
[----:B----4-:R-:W-:Y:S04]  /*1c30*/  STS.U8 [R32+UR5+0x400], R45 ;  /* 0x0004002d20007988 */ /* 0x010fe80008000005 */
[----:B-----5:R-:W-:Y:S04]  /*1c40*/  STS.U8 [R32+UR5+0x600], R47 ;  /* 0x0006002f20007988 */ /* 0x020fe80008000005 */
[----:B------:R-:W-:Y:S04]  /*1c50*/  STS.U8 [R35+UR5+0x80], R66 ;  /* 0x0000804223007988 */ /* 0x000fe80008000005 */
[----:B------:R-:W-:Y:S04]  /*1c60*/  STS.U8 [R35+UR5+0x280], R72 ;  /* 0x0002804823007988 */ /* 0x000fe80008000005 */
[----:B------:R-:W-:Y:S04]  /*1c70*/  STS.U8 [R35+UR5+0x480], R78 ;  /* 0x0004804e23007988 */ /* 0x000fe80008000005 */
[----:B------:R0:W-:Y:S04]  /*1c80*/  STS.U8 [R35+UR5+0x680], R82 ;  /* 0x0006805223007988 */ /* 0x0001e80008000005 */
[----:B------:R-:W-:Y:S04]  /*1c90*/  STS.U8 [R37+UR5+0x100], R68 ;  /* 0x0001004425007988 */ /* 0x000fe80008000005 */
[----:B------:R-:W-:Y:S04]  /*1ca0*/  STS.U8 [R37+UR5+0x300], R74 ;  /* 0x0003004a25007988 */ /* 0x000fe80008000005 */
[----:B------:R-:W-:Y:S04]  /*1cb0*/  STS.U8 [R37+UR5+0x500], R80 ;  /* 0x0005005025007988 */ /* 0x000fe80008000005 */
[----:B------:R-:W-:Y:S04]  /*1cc0*/  STS.U8 [R37+UR5+0x700], R86 ;  /* 0x0007005625007988 */ /* 0x000fe80008000005 */
[----:B------:R-:W-:Y:S04]  /*1cd0*/  STS.U8 [R39+UR5+0x180], R70 ;  /* 0x0001804627007988 */ /* 0x000fe80008000005 */
[----:B------:R-:W-:Y:S04]  /*1ce0*/  STS.U8 [R39+UR5+0x380], R76 ;  /* 0x0003804c27007988 */ /* 0x000fe80008000005 */
[----:B------:R-:W-:Y:S04]  /*1cf0*/  STS.U8 [R39+UR5+0x580], R84 ;  /* 0x0005805427007988 */ /* 0x000fe80008000005 */
[----:B------:R-:W-:Y:S01]  /*1d00*/  STS.U8 [R39+UR5+0x780], R88 ;  /* 0x0007805827007988 */ /* 0x000fe20008000005 */
[----:B------:R-:W-:Y:S01]  /*1d10*/  BAR.SYNC.DEFER_BLOCKING 0x0 ;  /* 0x0000000000007b1d */ /* 0x000fe20000010000 */
[----:B0-----:R-:W-:-:S02]  /*1d20*/  PRMT R82, RZ, 0x7610, R82 ;  /* 0x00007610ff527816 */ /* 0x001fc40000000052 */
[----:B------:R-:W-:-:S04]  /*1d30*/  IADD3 R66, P1, R33, UR22, RZ ;  /* 0x0000001621427c10 */ /* 0x000fc8000ff3e0ff */
[----:B------:R-:W-:Y:S01]  /*1d40*/  IADD3.X R67, R20, UR23, RZ, P1, !PT ;  /* 0x0000001714437c10 */ /* 0x000fe20008ffe4ff */
[----:B------:R0:W2:Y:S04]  /*1d50*/  @!P0 LDG.E.U8 R57, desc[UR8][R12.64] ;  /* 0x000000080c398981 */ /* 0x0000a8000c1e1100 */
[----:B------:R1:W3:Y:S04]  /*1d60*/  @!P0 LDG.E.U8 R82, desc[UR8][R14.64] ;  /* 0x000000080e528981 */ /* 0x0002e8000c1e1100 */
[----:B------:R4:W5:Y:S01]  /*1d70*/  @!P0 LDG.E.U8 R69, desc[UR8][R2.64] ;  /* 0x0000000802458981 */ /* 0x000962000c1e1100 */
[----:B0-----:R-:W-:-:S03]  /*1d80*/  IADD3 R12, P3, R33, UR12, RZ ;  /* 0x0000000c210c7c10 */ /* 0x001fc6000ff7e0ff */
[----:B------:R-:W2:Y:S01]  /*1d90*/  @!P0 LDG.E.U8 R71, desc[UR8][R6.64] ;  /* 0x0000000806478981 */ /* 0x000ea2000c1e1100 */
[----:B-1----:R-:W-:Y:S02]  /*1da0*/  IADD3 R14, P2, R33, UR14, RZ ;  /* 0x0000000e210e7c10 */ /* 0x002fe4000ff5e0ff */
[C---:B------:R-:W-:Y:S01]  /*1db0*/  IADD3.X R13, R20.reuse, UR13, RZ, P3, !PT ;  /* 0x0000000d140d7c10 */ /* 0x040fe20009ffe4ff */
[----:B------:R-:W3:Y:S01]  /*1dc0*/  @!P0 LDG.E.U8 R92, desc[UR8][R4.64] ;  /* 0x00000008045c8981 */ /* 0x000ee2000c1e1100 */
[----:B------:R-:W-:-:S03]  /*1dd0*/  IADD3.X R15, R20, UR15, RZ, P2, !PT ;  /* 0x0000000f140f7c10 */ /* 0x000fc600097fe4ff */
[----:B------:R-:W3:Y:S04]  /*1de0*/  @!P0 LDG.E.U8 R77, desc[UR8][R12.64] ;  /* 0x000000080c4d8981 */ /* 0x000ee8000c1e1100 */
[----:B------:R-:W3:Y:S04]  /*1df0*/  @!P0 LDG.E.U8 R79, desc[UR8][R14.64] ;  /* 0x000000080e4f8981 */ /* 0x000ee8000c1e1100 */
[----:B------:R0:W3:Y:S04]  /*1e00*/  @!P0 LDG.E.U8 R81, desc[UR8][R66.64] ;  /* 0x0000000842518981 */ /* 0x0000e8000c1e1100 */
[----:B----4-:R-:W-:Y:S04]  /*1e10*/  LDS.U8 R2, [R23+UR5] ;  /* 0x0000000517027984 */ /* 0x010fe80008000000 */
[----:B------:R-:W1:Y:S04]  /*1e20*/  LDS.U8 R3, [R23+UR5+0x20] ;  /* 0x0000200517037984 */ /* 0x000e680008000000 */
[----:B------:R-:W-:Y:S04]  /*1e30*/  LDS.U8 R59, [R23+UR5+0x40] ;  /* 0x00004005173b7984 */ /* 0x000fe80008000000 */
[----:B------:R-:W-:Y:S04]  /*1e40*/  LDS.U8 R84, [R23+UR5+0x60] ;  /* 0x0000600517547984 */ /* 0x000fe80008000000 */
[----:B------:R-:W-:Y:S04]  /*1e50*/  LDS.U8 R73, [R23+UR5+0x200] ;  /* 0x0002000517497984 */ /* 0x000fe80008000000 */
[----:B------:R-:W4:Y:S04]  /*1e60*/  LDS.U8 R75, [R23+UR5+0x220] ;  /* 0x00022005174b7984 */ /* 0x000f280008000000 */
[----:B------:R-:W-:Y:S04]  /*1e70*/  LDS.U8 R61, [R23+UR5+0x240] ;  /* 0x00024005173d7984 */ /* 0x000fe80008000000 */
[----:B------:R-:W-:Y:S04]  /*1e80*/  LDS.U8 R86, [R23+UR5+0x260] ;  /* 0x0002600517567984 */ /* 0x000fe80008000000 */
[----:B------:R-:W-:Y:S04]  /*1e90*/  LDS.U8 R49, [R23+UR5+0x400] ;  /* 0x0004000517317984 */ /* 0x000fe80008000000 */
[----:B------:R-:W-:Y:S04]  /*1ea0*/  LDS.U8 R74, [R23+UR5+0x420] ;  /* 0x00042005174a7984 */ /* 0x000fe80008000000 */
[----:B------:R-:W-:Y:S04]  /*1eb0*/  LDS.U8 R41, [R23+UR5+0x440] ;  /* 0x0004400517297984 */ /* 0x000fe80008000000 */
[----:B0-----:R-:W-:Y:S04]  /*1ec0*/  LDS.U8 R66, [R23+UR5+0x460] ;  /* 0x0004600517427984 */ /* 0x001fe80008000000 */
[----:B------:R-:W-:Y:S04]  /*1ed0*/  LDS.U8 R51, [R23+UR5+0x600] ;  /* 0x0006000517337984 */ /* 0x000fe80008000000 */
[----:B------:R-:W-:Y:S04]  /*1ee0*/  LDS.U8 R76, [R23+UR5+0x620] ;  /* 0x00062005174c7984 */ /* 0x000fe80008000000 */
[----:B------:R-:W-:Y:S04]  /*1ef0*/  LDS.U8 R43, [R23+UR5+0x640] ;  /* 0x00064005172b7984 */ /* 0x000fe80008000000 */
[----:B------:R-:W-:Y:S04]  /*1f00*/  LDS.U8 R68, [R23+UR5+0x660] ;  /* 0x0006600517447984 */ /* 0x000fe80008000000 */
[----:B------:R-:W-:Y:S04]  /*1f10*/  LDS.U8 R12, [R30+UR5] ;  /* 0x000000051e0c7984 */ /* 0x000fe80008000000 */
[----:B------:R-:W0:Y:S04]  /*1f20*/  LDS.U8 R13, [R30+UR5+0x20] ;  /* 0x000020051e0d7984 */ /* 0x000e280008000000 */
[----:B------:R-:W-:Y:S04]  /*1f30*/  LDS.U8 R63, [R30+UR5+0x40] ;  /* 0x000040051e3f7984 */ /* 0x000fe80008000000 */
[----:B------:R-:W-:Y:S04]  /*1f40*/  LDS.U8 R88, [R30+UR5+0x60] ;  /* 0x000060051e587984 */ /* 0x000fe80008000000 */
[----:B------:R-:W-:Y:S04]  /*1f50*/  LDS.U8 R14, [R30+UR5+0x200] ;  /* 0x000200051e0e7984 */ /* 0x000fe80008000000 */
[----:B------:R-:W0:Y:S04]  /*1f60*/  LDS.U8 R15, [R30+UR5+0x220] ;  /* 0x000220051e0f7984 */ /* 0x000e280008000000 */
[----:B------:R-:W-:Y:S04]  /*1f70*/  LDS.U8 R65, [R30+UR5+0x240] ;  /* 0x000240051e417984 */ /* 0x000fe80008000000 */
        /* <DEDUP_REMOVED lines=8> */
[----:B------:R-:W-:Y:S01]  /*2000*/  LDS.U8 R72, [R30+UR5+0x660] ;  /* 0x000660051e487984 */ /* 0x000fe20008000000 */
[----:B------:R-:W-:Y:S01]  /*2010*/  BAR.SYNC.DEFER_BLOCKING 0x0 ;  /* 0x0000000000007b1d */ /* 0x000fe20000010000 */
[----:B-1----:R-:W-:-:S02]  /*2020*/  IMAD R2, R3, 0x100, R2 ;  /* 0x0000010003027824 */ /* 0x002fc400078e0202 */
[----:B----4-:R-:W-:Y:S02]  /*2030*/  IMAD R73, R75, 0x100, R73 ;  /* 0x000001004b497824 */ /* 0x010fe400078e0249 */
[----:B0-----:R-:W-:Y:S02]  /*2040*/  IMAD R13, R13, 0x100, R12 ;  /* 0x000001000d0d7824 */ /* 0x001fe400078e020c */
[----:B------:R-:W-:Y:S01]  /*2050*/  IMAD R15, R15, 0x100, R14 ;  /* 0x000001000f0f7824 */ /* 0x000fe200078e020e */
[----:B------:R-:W-:Y:S02]  /*2060*/  F2FP.F16.E4M3.UNPACK_B R12, R2 ;  /* 0x00000002ff0c723e */ /* 0x000fe400020006ff */
[----:B------:R-:W-:Y:S02]  /*2070*/  F2FP.F16.E4M3.UNPACK_B R14, R73 ;  /* 0x00000049ff0e723e */ /* 0x000fe400020006ff */
[----:B------:R-:W-:Y:S02]  /*2080*/  F2FP.F16.E4M3.UNPACK_B R13, R13 ;  /* 0x0000000dff0d723e */ /* 0x000fe400020006ff */
[----:B------:R-:W-:Y:S01]  /*2090*/  F2FP.F16.E4M3.UNPACK_B R15, R15 ;  /* 0x0000000fff0f723e */ /* 0x000fe200020006ff */
[----:B------:R-:W-:Y:S01]  /*20a0*/  UIADD3 UR6, UR6, -0x1, URZ ;  /* 0xffffffff06067890 */ /* 0x000fe2000fffe03f */
[----:B-----5:R-:W-:Y:S04]  /*20b0*/  STS.U8 [R32+UR5+0x200], R69 ;  /* 0x0002004520007988 */ /* 0x020fe80008000005 */
[----:B--2---:R-:W-:Y:S04]  /*20c0*/  STS.U8 [R32+UR5], R71 ;  /* 0x0000004720007988 */ /* 0x004fe80008000005 */
[----:B---3--:R-:W-:Y:S04]  /*20d0*/  STS.U8 [R37+UR5+0x280], R82 ;  /* 0x0002805225007988 */ /* 0x008fe80008000005 */
[----:B------:R-:W-:Y:S04]  /*20e0*/  STS.U8 [R37+UR5+0x80], R92 ;  /* 0x0000805c25007988 */ /* 0x000fe80008000005 */
[----:B------:R-:W-:Y:S04]  /*20f0*/  STS.U8 [R22+UR5+0x100], R77 ;  /* 0x0001004d16007988 */ /* 0x000fe80008000005 */
[----:B------:R-:W-:Y:S04]  /*2100*/  STS.U8 [R22+UR5+0x300], R57 ;  /* 0x0003003916007988 */ /* 0x000fe80008000005 */
[----:B------:R-:W-:Y:S04]  /*2110*/  STS.U8 [R21+UR5+0x180], R79 ;  /* 0x0001804f15007988 */ /* 0x000fe80008000005 */
[----:B------:R-:W-:Y:S01]  /*2120*/  STS.U8 [R21+UR5+0x380], R81 ;  /* 0x0003805115007988 */ /* 0x000fe20008000005 */
[----:B------:R-:W-:Y:S06]  /*2130*/  BAR.SYNC.DEFER_BLOCKING 0x0 ;  /* 0x0000000000007b1d */ /* 0x000fec0000010000 */
[----:B------:R-:W0:Y:S02]  /*2140*/  LDSM.16.M88.4 R4, [R25] ;  /* 0x000000001904783b */ /* 0x000e240000000200 */
[----:B0-----:R-:W-:-:S02]  /*2150*/  F2FP.F16.E4M3.UNPACK_B R2, R4 ;  /* 0x00000004ff02723e */ /* 0x001fc400020006ff */
[----:B------:R-:W-:-:S07]  /*2160*/  F2FP.F16.E4M3.UNPACK_B R3, R5 ;  /* 0x00000005ff03723e */ /* 0x000fce00020006ff */
[----:B------:R-:W-:Y:S01]  /*2170*/  HMMA.16816.F32 R12, R12, R2, R8 ;  /* 0x000000020c0c723c */ /* 0x000fe20000001808 */
[----:B------:R-:W-:-:S06]  /*2180*/  F2FP.F16.E4M3.UNPACK_B R4, R4.H1 ;  /* 0x00000004ff04723e */ /* 0x000fcc00030006ff */
[----:B------:R-:W-:Y:S02]  /*2190*/  IMAD R8, R84, 0x100, R59 ;  /* 0x0000010054087824 */ /* 0x000fe400078e023b */
[----:B------:R-:W-:Y:S02]  /*21a0*/  IMAD R10, R86, 0x100, R61 ;  /* 0x00000100560a7824 */ /* 0x000fe400078e023d */
[----:B------:R-:W-:Y:S02]  /*21b0*/  IMAD R9, R88, 0x100, R63 ;  /* 0x0000010058097824 */ /* 0x000fe400078e023f */
[----:B------:R-:W-:Y:S01]  /*21c0*/  IMAD R11, R90, 0x100, R65 ;  /* 0x000001005a0b7824 */ /* 0x000fe200078e0241 */
[----:B------:R-:W-:Y:S02]  /*21d0*/  F2FP.F16.E4M3.UNPACK_B R8, R8 ;  /* 0x00000008ff08723e */ /* 0x000fe400020006ff */
[----:B------:R-:W-:Y:S02]  /*21e0*/  F2FP.F16.E4M3.UNPACK_B R10, R10 ;  /* 0x0000000aff0a723e */ /* 0x000fe400020006ff */
[----:B------:R-:W-:-:S02]  /*21f0*/  F2FP.F16.E4M3.UNPACK_B R9, R9 ;  /* 0x00000009ff09723e */ /* 0x000fc400020006ff */
[----:B------:R-:W-:Y:S02]  /*2200*/  F2FP.F16.E4M3.UNPACK_B R11, R11 ;  /* 0x0000000bff0b723e */ /* 0x000fe400020006ff */
[----:B------:R-:W-:-:S07]  /*2210*/  F2FP.F16.E4M3.UNPACK_B R5, R5.H1 ;  /* 0x00000005ff05723e */ /* 0x000fce00030006ff */
[----:B------:R-:W-:Y:S01]  /*2220*/  HMMA.16816.F32 R8, R8, R4, R12 ;  /* 0x000000040808723c */ /* 0x000fe2000000180c */
[----:B------:R-:W-:-:S06]  /*2230*/  F2FP.F16.E4M3.UNPACK_B R2, R6 ;  /* 0x00000006ff02723e */ /* 0x000fcc00020006ff */
        /* <DEDUP_REMOVED lines=8> */
[----:B------:R-:W-:-:S07]  /*22c0*/  F2FP.F16.E4M3.UNPACK_B R3, R7 ;  /* 0x00000007ff03723e */ /* 0x000fce00020006ff */
[----:B------:R-:W-:Y:S01]  /*22d0*/  HMMA.16816.F32 R8, R12, R2, R8 ;  /* 0x000000020c08723c */ /* 0x000fe20000001808 */
[----:B------:R-:W-:Y:S02]  /*22e0*/  IMAD R4, R66, 0x100, R41 ;  /* 0x0000010042047824 */ /* 0x000fe400078e0229 */
[----:B------:R-:W-:Y:S02]  /*22f0*/  IMAD R43, R68, 0x100, R43 ;  /* 0x00000100442b7824 */ /* 0x000fe400078e022b */
[----:B------:R-:W-:Y:S02]  /*2300*/  IMAD R5, R70, 0x100, R45 ;  /* 0x0000010046057824 */ /* 0x000fe400078e022d */
[----:B------:R-:W-:Y:S01]  /*2310*/  IMAD R47, R72, 0x100, R47 ;  /* 0x00000100482f7824 */ /* 0x000fe200078e022f */
[----:B------:R-:W-:Y:S02]  /*2320*/  ISETP.NE.U32.AND P0, PT, RZ, UR6, PT ;  /* 0x00000006ff007c0c */ /* 0x000fe4000bf05070 */
[----:B------:R-:W-:-:S02]  /*2330*/  F2FP.F16.E4M3.UNPACK_B R2, R6.H1 ;  /* 0x00000006ff02723e */ /* 0x000fc400030006ff */
[----:B------:R-:W-:Y:S02]  /*2340*/  F2FP.F16.E4M3.UNPACK_B R3, R7.H1 ;  /* 0x00000007ff03723e */ /* 0x000fe400030006ff */
[----:B------:R-:W-:Y:S02]  /*2350*/  F2FP.F16.E4M3.UNPACK_B R4, R4 ;  /* 0x00000004ff04723e */ /* 0x000fe400020006ff */
[----:B------:R-:W-:Y:S02]  /*2360*/  F2FP.F16.E4M3.UNPACK_B R6, R43 ;  /* 0x0000002bff06723e */ /* 0x000fe400020006ff */
[----:B------:R-:W-:Y:S02]  /*2370*/  F2FP.F16.E4M3.UNPACK_B R5, R5 ;  /* 0x00000005ff05723e */ /* 0x000fe400020006ff */
[----:B------:R-:W-:Y:S01]  /*2380*/  F2FP.F16.E4M3.UNPACK_B R7, R47 ;  /* 0x0000002fff07723e */ /* 0x000fe200020006ff */
[----:B------:R-:W-:Y:S02]  /*2390*/  UIADD3 UR22, UP0, UR7, UR22, URZ ;  /* 0x0000001607167290 */ /* 0x000fe4000ff1e03f */
[----:B------:R-:W-:Y:S01]  /*23a0*/  IADD3 R28, P1, R28, UR7, RZ ;  /* 0x000000071c1c7c10 */ /* 0x000fe2000ff3e0ff */
[----:B------:R-:W-:-:S02]  /*23b0*/  UIADD3 UR20, UP1, UR7, UR20, URZ ;  /* 0x0000001407147290 */ /* 0x000fc4000ff3e03f */
[----:B------:R-:W-:Y:S01]  /*23c0*/  IADD3 R26, P2, R26, UR7, RZ ;  /* 0x000000071a1a7c10 */ /* 0x000fe2000ff5e0ff */
[----:B------:R-:W-:Y:S02]  /*23d0*/  UIADD3 UR18, UP2, UR7, UR18, URZ ;  /* 0x0000001207127290 */ /* 0x000fe4000ff5e03f */
[----:B------:R-:W-:Y:S01]  /*23e0*/  UIADD3 UR16, UP3, UR7, UR16, URZ ;  /* 0x0000001007107290 */ /* 0x000fe2000ff7e03f */
[----:B------:R-:W-:Y:S01]  /*23f0*/  HMMA.16816.F32 R8, R4, R2, R8 ;  /* 0x000000020408723c */ /* 0x000fe20000001808 */
[----:B------:R-:W-:Y:S02]  /*2400*/  UIADD3 UR14, UP4, UR7, UR14, URZ ;  /* 0x0000000e070e7290 */ /* 0x000fe4000ff9e03f */
[----:B------:R-:W-:Y:S01]  /*2410*/  UIADD3 UR12, UP5, UR7, UR12, URZ ;  /* 0x0000000c070c7290 */ /* 0x000fe2000ffbe03f */
[----:B------:R-:W-:Y:S01]  /*2420*/  IADD3 R19, P3, R19, UR10, RZ ;  /* 0x0000000a13137c10 */ /* 0x000fe2000ff7e0ff */
[----:B------:R-:W-:Y:S02]  /*2430*/  UIADD3.X UR23, UR11, UR23, URZ, UP0, !UPT ;  /* 0x000000170b177290 */ /* 0x000fe400087fe43f */
[----:B------:R-:W-:Y:S01]  /*2440*/  IMAD.U32 R2, RZ, RZ, UR10 ;  /* 0x0000000aff027e24 */ /* 0x000fe2000f8e00ff */
[----:B------:R-:W-:-:S02]  /*2450*/  UIADD3.X UR21, UR11, UR21, URZ, UP1, !UPT ;  /* 0x000000150b157290 */ /* 0x000fc40008ffe43f */
[----:B------:R-:W-:Y:S01]  /*2460*/  IADD3.X R31, R31, UR11, RZ, P1, !PT ;  /* 0x0000000b1f1f7c10 */ /* 0x000fe20008ffe4ff */
[----:B------:R-:W-:Y:S02]  /*2470*/  UIADD3.X UR19, UR11, UR19, URZ, UP2, !UPT ;  /* 0x000000130b137290 */ /* 0x000fe400097fe43f */
[----:B------:R-:W-:Y:S01]  /*2480*/  IADD3.X R29, R29, UR11, RZ, P2, !PT ;  /* 0x0000000b1d1d7c10 */ /* 0x000fe200097fe4ff */
[----:B------:R-:W-:Y:S02]  /*2490*/  UIADD3.X UR17, UR11, UR17, URZ, UP3, !UPT ;  /* 0x000000110b117290 */ /* 0x000fe40009ffe43f */
[----:B------:R-:W-:Y:S02]  /*24a0*/  UIADD3.X UR15, UR11, UR15, URZ, UP4, !UPT ;  /* 0x0000000f0b0f7290 */ /* 0x000fe4000a7fe43f */
[----:B------:R-:W-:Y:S02]  /*24b0*/  UIADD3.X UR13, UR11, UR13, URZ, UP5, !UPT ;  /* 0x0000000d0b0d7290 */ /* 0x000fe4000affe43f */
[----:B------:R-:W-:Y:S01]  /*24c0*/  UIADD3 UR4, UR4, -0x40, URZ ;  /* 0xffffffc004047890 */ /* 0x000fe2000fffe03f */
[----:B------:R-:W-:Y:S01]  /*24d0*/  LEA.HI.X.SX32 R27, R2, R27, 0x1, P3 ;  /* 0x0000001b021b7211 */ /* 0x000fe200018f0eff */
[----:B------:R-:W-:Y:S10]  /*24e0*/  @P0 BRA `(.L_x_1) ;  /* 0xffffffec00fc0947 */ /* 0x000ff4000383ffff */
.L_x_0:
[----:B------:R-:W0:Y:S01]  /*24f0*/  S2R R4, SR_TID.X ;  /* 0x0000000000047919 */ /* 0x000e220000002100 */
[----:B------:R-:W-:Y:S01]  /*2500*/  IMAD.SHL.U32 R2, R0, 0x20, RZ ;  /* 0x0000002000027824 */ /* 0x000fe200078e00ff */
[----:B------:R-:W-:Y:S01]  /*2510*/  LOP3.LUT R18, R18, 0x180, RZ, 0xc0, !PT ;  /* 0x0000018012127812 */ /* 0x000fe200078ec0ff */
[----:B------:R-:W-:Y:S01]  /*2520*/  ULDC.64 UR10, c[0x0][0x228] ;  /* 0x00008a00000a7ab9 */ /* 0x000fe20000000a00 */
[----:B------:R-:W-:Y:S01]  /*2530*/  F2FP.SATFINITE.E4M3.F32.PACK_AB_MERGE_C R8, R9, R8, RZ ;  /* 0x000000080908723e */ /* 0x000fe200048070ff */
[----:B------:R-:W-:Y:S01]  /*2540*/  ULDC UR4, c[0x0][0x244] ;  /* 0x0000910000047ab9 */ /* 0x000fe20000000800 */
[----:B------:R-:W-:Y:S01]  /*2550*/  LOP3.LUT R3, R2, 0x60, RZ, 0xc0, !PT ;  /* 0x0000006002037812 */ /* 0x000fe200078ec0ff */
[----:B------:R-:W-:Y:S01]  /*2560*/  ULDC.64 UR6, c[0x0][0x220] ;  /* 0x0000880000067ab9 */ /* 0x000fe20000000a00 */
[----:B------:R-:W-:Y:S02]  /*2570*/  F2FP.SATFINITE.E4M3.F32.PACK_AB_MERGE_C R10, R11, R10, RZ ;  /* 0x0000000a0b0a723e */ /* 0x000fe400048070ff */
[----:B------:R-:W-:-:S02]  /*2580*/  LOP3.LUT R3, R3, 0x1c, R0, 0xf8, !PT ;  /* 0x0000001c03037812 */ /* 0x000fc400078ef800 */
[C---:B0-----:R-:W-:Y:S02]  /*2590*/  LOP3.LUT R7, R4.reuse, 0x40, RZ, 0xc0, !PT ;  /* 0x0000004004077812 */ /* 0x041fe400078ec0ff */
[----:B------:R-:W-:Y:S01]  /*25a0*/  LOP3.LUT R5, R4, 0x1f, RZ, 0xc0, !PT ;  /* 0x0000001f04057812 */ /* 0x000fe200078ec0ff */
[----:B------:R-:W-:Y:S01]  /*25b0*/  BAR.SYNC.DEFER_BLOCKING 0x0 ;  /* 0x0000000000007b1d */ /* 0x000fe20000010000 */
[----:B------:R-:W-:Y:S02]  /*25c0*/  ISETP.NE.U32.AND P0, PT, R7, RZ, PT ;  /* 0x000000ff0700720c */ /* 0x000fe40003f05070 */
[----:B------:R-:W-:Y:S01]  /*25d0*/  SHF.R.U32.HI R4, RZ, 0x5, R0 ;  /* 0x00000005ff047819 */ /* 0x000fe20000011600 */
[----:B------:R-:W-:Y:S01]  /*25e0*/  IMAD R18, R5, 0x4, R18 ;  /* 0x0000000405127824 */ /* 0x000fe200078e0212 */
[----:B------:R-:W-:Y:S02]  /*25f0*/  SEL R2, RZ, 0x140, !P0 ;  /* 0x00000140ff027807 */ /* 0x000fe40004000000 */
[----:B------:R-:W-:-:S02]  /*2600*/  LOP3.LUT R0, R0, 0x20, RZ, 0xc0, !PT ;  /* 0x0000002000007812 */ /* 0x000fc400078ec0ff */
[----:B------:R-:W-:Y:S02]  /*2610*/  LOP3.LUT R3, R3, R2, RZ, 0x3c, !PT ;  /* 0x0000000203037212 */ /* 0x000fe400078e3cff */
[----:B------:R-:W-:Y:S02]  /*2620*/  SGXT.U32 R2, R4, 0x1 ;  /* 0x000000010402781a */ /* 0x000fe40000000000 */
[----:B------:R-:W-:Y:S02]  /*2630*/  SHF.R.U32.HI R7, RZ, 0x1, R7 ;  /* 0x00000001ff077819 */ /* 0x000fe40000011607 */
[----:B------:R-:W-:Y:S02]  /*2640*/  LEA.HI R5, R0, R3, RZ, 0x1c ;  /* 0x0000000300057211 */ /* 0x000fe400078fe0ff */
[----:B------:R-:W-:Y:S02]  /*2650*/  LOP3.LUT R18, R2, R18, R7, 0xf6, !PT ;  /* 0x0000001202127212 */ /* 0x000fe400078ef607 */
[----:B------:R-:W-:-:S02]  /*2660*/  LOP3.LUT R7, R5, 0x20, RZ, 0x3c, !PT ;  /* 0x0000002005077812 */ /* 0x000fc400078e3cff */
[----:B------:R-:W-:Y:S02]  /*2670*/  LOP3.LUT R9, R18, 0x40, RZ, 0x3c, !PT ;  /* 0x0000004012097812 */ /* 0x000fe400078e3cff */
[C---:B------:R-:W-:Y:S01]  /*2680*/  ISETP.GE.AND P0, PT, R16.reuse, UR10, PT ;  /* 0x0000000a10007c0c */ /* 0x040fe2000bf06270 */
[----:B------:R0:W-:Y:S01]  /*2690*/  STS.U16 [R5+UR5], R8 ;  /* 0x0000000805007988 */ /* 0x0001e20008000405 */
[----:B------:R-:W-:Y:S01]  /*26a0*/  IMAD R16, R16, UR4, RZ ;  /* 0x0000000410107c24 */ /* 0x000fe2000f8e02ff */
[C-C-:B------:R-:W-:Y:S01]  /*26b0*/  LOP3.LUT R0, R24.reuse, 0xc, R17.reuse, 0xfe, !PT ;  /* 0x0000000c18007812 */ /* 0x140fe200078efe11 */
[----:B------:R-:W-:Y:S01]  /*26c0*/  ULDC UR4, c[0x0][0x248] ;  /* 0x0000920000047ab9 */ /* 0x000fe20000000800 */
[----:B------:R1:W-:Y:S01]  /*26d0*/  STS.U16 [R7+UR5+0x80], R10 ;  /* 0x0000800a07007988 */ /* 0x0003e20008000405 */
[C-C-:B------:R-:W-:Y:S02]  /*26e0*/  LOP3.LUT R3, R24.reuse, 0x8, R17.reuse, 0xfe, !PT ;  /* 0x0000000818037812 */ /* 0x140fe400078efe11 */
[C---:B------:R-:W-:Y:S01]  /*26f0*/  LOP3.LUT R2, R24.reuse, 0x4, R17, 0xfe, !PT ;  /* 0x0000000418027812 */ /* 0x040fe200078efe11 */
[----:B------:R-:W-:Y:S01]  /*2700*/  BAR.SYNC.DEFER_BLOCKING 0x0 ;  /* 0x0000000000007b1d */ /* 0x000fe20000010000 */
[----:B------:R-:W-:-:S02]  /*2710*/  LOP3.LUT R17, R24, R17, RZ, 0xfc, !PT ;  /* 0x0000001118117212 */ /* 0x000fc400078efcff */
[----:B0-----:R-:W-:Y:S01]  /*2720*/  IADD3 R8, P3, R16, UR6, RZ ;  /* 0x0000000610087c10 */ /* 0x001fe2000ff7e0ff */
[C---:B------:R-:W-:Y:S01]  /*2730*/  IMAD R5, R2.reuse, UR4, RZ ;  /* 0x0000000402057c24 */ /* 0x040fe2000f8e02ff */
[C---:B------:R-:W-:Y:S01]  /*2740*/  ISETP.LT.AND P2, PT, R17.reuse, UR11, !P0 ;  /* 0x0000000b11007c0c */ /* 0x040fe2000c741270 */
[----:B------:R-:W-:Y:S01]  /*2750*/  IMAD R17, R17, UR4, RZ ;  /* 0x0000000411117c24 */ /* 0x000fe2000f8e02ff */
[----:B------:R-:W-:Y:S01]  /*2760*/  ISETP.LT.AND P1, PT, R2, UR11, !P0 ;  /* 0x0000000b02007c0c */ /* 0x000fe2000c721270 */
[C---:B-1----:R-:W-:Y:S01]  /*2770*/  IMAD R7, R3.reuse, UR4, RZ ;  /* 0x0000000403077c24 */ /* 0x042fe2000f8e02ff */
[----:B------:R-:W-:Y:S02]  /*2780*/  LEA.HI.X.SX32 R16, R16, UR7, 0x1, P3 ;  /* 0x0000000710107c11 */ /* 0x000fe400098f0eff */
[----:B------:R-:W-:Y:S02]  /*2790*/  ISETP.LT.AND P3, PT, R3, UR11, !P0 ;  /* 0x0000000b03007c0c */ /* 0x000fe4000c761270 */
[C---:B------:R-:W-:Y:S01]  /*27a0*/  ISETP.LT.AND P0, PT, R0.reuse, UR11, !P0 ;  /* 0x0000000b00007c0c */ /* 0x040fe2000c701270 */
[----:B------:R-:W-:Y:S01]  /*27b0*/  IMAD R0, R0, UR4, RZ ;  /* 0x0000000400007c24 */ /* 0x000fe2000f8e02ff */
[----:B------:R-:W-:-:S02]  /*27c0*/  IADD3 R2, P5, R17, R8, RZ ;  /* 0x0000000811027210 */ /* 0x000fc40007fbe0ff */
[-C--:B------:R-:W-:Y:S02]  /*27d0*/  IADD3 R4, P6, R5, R8.reuse, RZ ;  /* 0x0000000805047210 */ /* 0x080fe40007fde0ff */
[----:B------:R-:W-:Y:S02]  /*27e0*/  IADD3 R6, P4, R7, R8, RZ ;  /* 0x0000000807067210 */ /* 0x000fe40007f9e0ff */
[-C--:B------:R-:W-:Y:S02]  /*27f0*/  LEA.HI.X.SX32 R3, R17, R16.reuse, 0x1, P5 ;  /* 0x0000001011037211 */ /* 0x080fe400028f0eff */
[-C--:B------:R-:W-:Y:S01]  /*2800*/  LEA.HI.X.SX32 R5, R5, R16.reuse, 0x1, P6 ;  /* 0x0000001005057211 */ /* 0x080fe200030f0eff */
[----:B------:R-:W0:Y:S01]  /*2810*/  LDS.U8 R11, [R18+UR5] ;  /* 0x00000005120b7984 */ /* 0x000e220008000000 */
[----:B------:R-:W-:-:S03]  /*2820*/  LEA.HI.X.SX32 R7, R7, R16, 0x1, P4 ;  /* 0x0000001007077211 */ /* 0x000fc600020f0eff */
[----:B------:R-:W1:Y:S04]  /*2830*/  LDS.U8 R13, [R9+UR5] ;  /* 0x00000005090d7984 */ /* 0x000e680008000000 */
[----:B------:R-:W2:Y:S04]  /*2840*/  LDS.U8 R15, [R18+UR5+0x2] ;  /* 0x00000205120f7984 */ /* 0x000ea80008000000 */
[----:B0-----:R0:W-:Y:S04]  /*2850*/  @P2 STG.E.U8 desc[UR8][R2.64], R11 ;  /* 0x0000000b02002986 */ /* 0x0011e8000c101108 */
[----:B-1----:R0:W-:Y:S04]  /*2860*/  @P1 STG.E.U8 desc[UR8][R4.64], R13 ;  /* 0x0000000d04001986 */ /* 0x0021e8000c101108 */
[----:B--2---:R0:W-:Y:S01]  /*2870*/  @P3 STG.E.U8 desc[UR8][R6.64], R15 ;  /* 0x0000000f06003986 */ /* 0x0041e2000c101108 */
[----:B------:R-:W-:Y:S05]  /*2880*/  @!P0 EXIT ;  /* 0x000000000000894d */ /* 0x000fea0003800000 */
[----:B------:R-:W1:Y:S01]  /*2890*/  LDS.U8 R9, [R9+UR5+0x2] ;  /* 0x0000020509097984 */ /* 0x000e620008000000 */
[----:B0-----:R-:W-:-:S04]  /*28a0*/  IADD3 R2, P0, R0, R8, RZ ;  /* 0x0000000800027210 */ /* 0x001fc80007f1e0ff */
[----:B------:R-:W-:-:S05]  /*28b0*/  LEA.HI.X.SX32 R3, R0, R16, 0x1, P0 ;  /* 0x0000001000037211 */ /* 0x000fca00000f0eff */
[----:B-1----:R-:W-:Y:S01]  /*28c0*/  STG.E.U8 desc[UR8][R2.64], R9 ;  /* 0x0000000902007986 */ /* 0x002fe2000c101108 */
[----:B------:R-:W-:Y:S05]  /*28d0*/  EXIT ;  /* 0x000000000000794d */ /* 0x000fea0003800000 */
.L_x_2:
[----:B------:R-:W-:-:S00]  /*28e0*/  BRA `(.L_x_2) ;  /* 0xfffffffc00fc7947 */ /* 0x000fc0000383ffff */
[----:B------:R-:W-:-:S00]  /*28f0*/  NOP ;  /* 0x0000000000007918 */ /* 0x000fc00000000000 */
        /* <DEDUP_REMOVED lines=8> */
.L_x_3:


//--------------------- .nv.shared.matmul_kernel  --------------------------
	.section	.nv.shared.matmul_kernel,"aw",@nobits
	.sectionflags	@""
	.align	16
	.zero		1024


//--------------------- .nv.shared.reserved.0     --------------------------
	.section	.nv.shared.reserved.0,"aw",@nobits
	.weak		__nv_reservedSMEM_offset_0_alias
	.size		__nv_reservedSMEM_offset_0_alias, 0, 0
	.other		__nv_reservedSMEM_offset_0_alias,@"STO_CUDA_RESERVED_SHARED STV_DEFAULT"
__nv_reservedSMEM_offset_0_alias:
	.zero		0


//--------------------- .nv.constant0.matmul_kernel --------------------------
	.section	.nv.constant0.matmul_kernel,"a",@progbits
	.sectionflags	@""
	.align	4
.nv.constant0.matmul_kernel:
	.zero		608


//--------------------- SYMBOLS --------------------------

	.type		.nv.reservedSmem.offset0,@object
	.size		.nv.reservedSmem.offset0,0x4
